	.target	sm_90a

	.elftype	@"ET_EXEC"


//--------------------- .note.nv.tkinfo           --------------------------
	.section	.note.nv.tkinfo,"",@"SHT_NOTE"
	.sectionflags	@"SHF_NOTE_NV_TKINFO"
	.tkinfo
        /*0018*/ 	.word	0x00000002
        /*0030*/ 	.string	""
        /*0030*/ 	.string	"ptxas"
        /*0030*/ 	.string	"Cuda compilation tools, release 13.0, V13.0.88"
        /*0030*/ 	.string	"Build cuda_13.0.r13.0/compiler.36424714_0"
        /*0030*/ 	.string	"-arch sm_90a -m 64 "



//--------------------- .note.nv.cuinfo           --------------------------
	.section	.note.nv.cuinfo,"",@"SHT_NOTE"
	.sectionflags	@"SHF_NOTE_NV_CUINFO"
        /*0018*/ 	.short	0x0002
        /*001a*/ 	.short	0x005a
        /*001c*/ 	.short	0x0082
	.zero		2


//--------------------- .nv.info                  --------------------------
	.section	.nv.info,"",@"SHT_CUDA_INFO"
	.align	4


	//----- nvinfo : EIATTR_REGCOUNT
	.align		4
        /*0000*/ 	.byte	0x04, 0x2f
        /*0002*/ 	.short	(.L_15 - .L_14)
	.align		4
.L_14:
        /*0004*/ 	.word	index@(_ZN7cutlass13device_kernelINS_4gemm6kernel13GemmUniversalIN4cute5tupleIJiiiiEEENS1_10collective13CollectiveMmaINS1_34MainloopSm90TmaGmmaWarpSpecializedILi6ENS5_IJNS4_1CILi1EEESB_SB_EEENS1_35KernelTmaWarpSpecializedCooperativeEEENS5_IJNSA_ILi256EEENSA_ILi128EEESG_EEENS_10bfloat16_tENS5_IJlSB_lEEESI_SJ_NS4_8TiledMMAINS4_8MMA_AtomIJNS4_4SM904GMMA28MMA_64x128x16_F32BF16BF16_SSILNSN_5MajorE0ELSP_0ELNSN_7ScaleInE1ELSQ_1EEEEEENS4_6LayoutINS5_IJNSA_ILi2EEESB_SB_EEENS5_IJSB_NSA_ILi0EEESW_EEEEENS5_IJNS4_10UnderscoreESZ_SZ_EEEEENS4_13SM90_TMA_LOADENS4_14ComposedLayoutINS4_7SwizzleILi3ELi4ELi3EEENS4_18smem_ptr_flag_bitsILi16EEENST_INS5_IJNSA_ILi8EEENSA_ILi64EEEEEENS5_IJS19_SB_EEEEEEEvNS4_8identityES12_S1D_vS1E_EENS_8epilogue10collective6detail29Sm90TmaWarpSpecializedAdapterINS1H_15DefaultEpilogueISI_SJ_SJ_NS1G_6thread17LinearCombinationISI_Li1EffLNS1L_9ScaleType4KindE0ELNS_15FloatRoundStyleE2ESI_EENS1_15EpilogueDefaultEEEEEvvEEEEvNT_6ParamsE)
        /*0008*/ 	.word	0x000000a8


	//----- nvinfo : EIATTR_FRAME_SIZE
	.align		4
.L_15:
        /*000c*/ 	.byte	0x04, 0x11
        /*000e*/ 	.short	(.L_17 - .L_16)
	.align		4
.L_16:
        /*0010*/ 	.word	index@(_ZN7cutlass13device_kernelINS_4gemm6kernel13GemmUniversalIN4cute5tupleIJiiiiEEENS1_10collective13CollectiveMmaINS1_34MainloopSm90TmaGmmaWarpSpecializedILi6ENS5_IJNS4_1CILi1EEESB_SB_EEENS1_35KernelTmaWarpSpecializedCooperativeEEENS5_IJNSA_ILi256EEENSA_ILi128EEESG_EEENS_10bfloat16_tENS5_IJlSB_lEEESI_SJ_NS4_8TiledMMAINS4_8MMA_AtomIJNS4_4SM904GMMA28MMA_64x128x16_F32BF16BF16_SSILNSN_5MajorE0ELSP_0ELNSN_7ScaleInE1ELSQ_1EEEEEENS4_6LayoutINS5_IJNSA_ILi2EEESB_SB_EEENS5_IJSB_NSA_ILi0EEESW_EEEEENS5_IJNS4_10UnderscoreESZ_SZ_EEEEENS4_13SM90_TMA_LOADENS4_14ComposedLayoutINS4_7SwizzleILi3ELi4ELi3EEENS4_18smem_ptr_flag_bitsILi16EEENST_INS5_IJNSA_ILi8EEENSA_ILi64EEEEEENS5_IJS19_SB_EEEEEEEvNS4_8identityES12_S1D_vS1E_EENS_8epilogue10collective6detail29Sm90TmaWarpSpecializedAdapterINS1H_15DefaultEpilogueISI_SJ_SJ_NS1G_6thread17LinearCombinationISI_Li1EffLNS1L_9ScaleType4KindE0ELNS_15FloatRoundStyleE2ESI_EENS1_15EpilogueDefaultEEEEEvvEEEEvNT_6ParamsE)
        /*0014*/ 	.word	0x00000000


	//----- nvinfo : EIATTR_MIN_STACK_SIZE
	.align		4
.L_17:
        /*0018*/ 	.byte	0x04, 0x12
        /*001a*/ 	.short	(.L_19 - .L_18)
	.align		4
.L_18:
        /*001c*/ 	.word	index@(_ZN7cutlass13device_kernelINS_4gemm6kernel13GemmUniversalIN4cute5tupleIJiiiiEEENS1_10collective13CollectiveMmaINS1_34MainloopSm90TmaGmmaWarpSpecializedILi6ENS5_IJNS4_1CILi1EEESB_SB_EEENS1_35KernelTmaWarpSpecializedCooperativeEEENS5_IJNSA_ILi256EEENSA_ILi128EEESG_EEENS_10bfloat16_tENS5_IJlSB_lEEESI_SJ_NS4_8TiledMMAINS4_8MMA_AtomIJNS4_4SM904GMMA28MMA_64x128x16_F32BF16BF16_SSILNSN_5MajorE0ELSP_0ELNSN_7ScaleInE1ELSQ_1EEEEEENS4_6LayoutINS5_IJNSA_ILi2EEESB_SB_EEENS5_IJSB_NSA_ILi0EEESW_EEEEENS5_IJNS4_10UnderscoreESZ_SZ_EEEEENS4_13SM90_TMA_LOADENS4_14ComposedLayoutINS4_7SwizzleILi3ELi4ELi3EEENS4_18smem_ptr_flag_bitsILi16EEENST_INS5_IJNSA_ILi8EEENSA_ILi64EEEEEENS5_IJS19_SB_EEEEEEEvNS4_8identityES12_S1D_vS1E_EENS_8epilogue10collective6detail29Sm90TmaWarpSpecializedAdapterINS1H_15DefaultEpilogueISI_SJ_SJ_NS1G_6thread17LinearCombinationISI_Li1EffLNS1L_9ScaleType4KindE0ELNS_15FloatRoundStyleE2ESI_EENS1_15EpilogueDefaultEEEEEvvEEEEvNT_6ParamsE)
        /*0020*/ 	.word	0x00000000
.L_19:


//--------------------- .nv.compat                --------------------------
	.section	.nv.compat,"",@"SHT_CUDA_COMPAT_INFO"
	.align	4
        /*0000*/ 	.byte	0x02, 0x09, 0x01, 0x00, 0x02, 0x02, 0x04, 0x00, 0x02, 0x05, 0x05, 0x00, 0x03, 0x07, 0x01, 0x01
        /*0010*/ 	.byte	0x02, 0x03, 0x01, 0x00, 0x02, 0x06, 0x01, 0x00, 0x04, 0x0b, 0x08, 0x00, 0x00, 0x00, 0x00, 0x00
        /*0020*/ 	.byte	0x00, 0x00, 0x00, 0x00


//--------------------- .nv.info._ZN7cutlass13device_kernelINS_4gemm6kernel13GemmUniversalIN4cute5tupleIJiiiiEEENS1_10collective13CollectiveMmaINS1_34MainloopSm90TmaGmmaWarpSpecializedILi6ENS5_IJNS4_1CILi1EEESB_SB_EEENS1_35KernelTmaWarpSpecializedCooperativeEEENS5_IJNSA_ILi256EEENSA_ILi128EEESG_EEENS_10bfloat16_tENS5_IJlSB_lEEESI_SJ_NS4_8TiledMMAINS4_8MMA_AtomIJNS4_4SM904GMMA28MMA_64x128x16_F32BF16BF16_SSILNSN_5MajorE0ELSP_0ELNSN_7ScaleInE1ELSQ_1EEEEEENS4_6LayoutINS5_IJNSA_ILi2EEESB_SB_EEENS5_IJSB_NSA_ILi0EEESW_EEEEENS5_IJNS4_10UnderscoreESZ_SZ_EEEEENS4_13SM90_TMA_LOADENS4_14ComposedLayoutINS4_7SwizzleILi3ELi4ELi3EEENS4_18smem_ptr_flag_bitsILi16EEENST_INS5_IJNSA_ILi8EEENSA_ILi64EEEEEENS5_IJS19_SB_EEEEEEEvNS4_8identityES12_S1D_vS1E_EENS_8epilogue10collective6detail29Sm90TmaWarpSpecializedAdapterINS1H_15DefaultEpilogueISI_SJ_SJ_NS1G_6thread17LinearCombinationISI_Li1EffLNS1L_9ScaleType4KindE0ELNS_15FloatRoundStyleE2ESI_EENS1_15EpilogueDefaultEEEEEvvEEEEvNT_6ParamsE --------------------------
	.section	.nv.info._ZN7cutlass13device_kernelINS_4gemm6kernel13GemmUniversalIN4cute5tupleIJiiiiEEENS1_10collective13CollectiveMmaINS1_34MainloopSm90TmaGmmaWarpSpecializedILi6ENS5_IJNS4_1CILi1EEESB_SB_EEENS1_35KernelTmaWarpSpecializedCooperativeEEENS5_IJNSA_ILi256EEENSA_ILi128EEESG_EEENS_10bfloat16_tENS5_IJlSB_lEEESI_SJ_NS4_8TiledMMAINS4_8MMA_AtomIJNS4_4SM904GMMA28MMA_64x128x16_F32BF16BF16_SSILNSN_5MajorE0ELSP_0ELNSN_7ScaleInE1ELSQ_1EEEEEENS4_6LayoutINS5_IJNSA_ILi2EEESB_SB_EEENS5_IJSB_NSA_ILi0EEESW_EEEEENS5_IJNS4_10UnderscoreESZ_SZ_EEEEENS4_13SM90_TMA_LOADENS4_14ComposedLayoutINS4_7SwizzleILi3ELi4ELi3EEENS4_18smem_ptr_flag_bitsILi16EEENST_INS5_IJNSA_ILi8EEENSA_ILi64EEEEEENS5_IJS19_SB_EEEEEEEvNS4_8identityES12_S1D_vS1E_EENS_8epilogue10collective6detail29Sm90TmaWarpSpecializedAdapterINS1H_15DefaultEpilogueISI_SJ_SJ_NS1G_6thread17LinearCombinationISI_Li1EffLNS1L_9ScaleType4KindE0ELNS_15FloatRoundStyleE2ESI_EENS1_15EpilogueDefaultEEEEEvvEEEEvNT_6ParamsE,"",@"SHT_CUDA_INFO"
	.sectionflags	@""
	.align	4


	//----- nvinfo : EIATTR_CUDA_API_VERSION
	.align		4
        /*0000*/ 	.byte	0x04, 0x37
        /*0002*/ 	.short	(.L_21 - .L_20)
.L_20:
        /*0004*/ 	.word	0x00000082


	//----- nvinfo : EIATTR_KPARAM_INFO
	.align		4
.L_21:
        /*0008*/ 	.byte	0x04, 0x17
        /*000a*/ 	.short	(.L_23 - .L_22)
.L_22:
        /*000c*/ 	.word	0x00000000
        /*0010*/ 	.short	0x0000
        /*0012*/ 	.short	0x0070
        /*0014*/ 	.byte	0x00, 0xf0, 0x01, 0x10


	//----- nvinfo : EIATTR_SPARSE_MMA_MASK
	.align		4
.L_23:
        /*0018*/ 	.byte	0x03, 0x50
        /*001a*/ 	.short	0x0000


	//----- nvinfo : EIATTR_MAXREG_COUNT
	.align		4
        /*001c*/ 	.byte	0x03, 0x1b
        /*001e*/ 	.short	0x00a8


	//----- nvinfo : EIATTR_NUM_BARRIERS
	.align		4
        /*0020*/ 	.byte	0x02, 0x4c
        /*0022*/ 	.byte	0x01
	.zero		1


	//----- nvinfo : EIATTR_EXTERNS
	.align		4
        /*0024*/ 	.byte	0x04, 0x0f
        /*0026*/ 	.short	(.L_25 - .L_24)


	//   ....[0]....
	.align		4
.L_24:
        /*0028*/ 	.word	index@(__assertfail)


	//----- nvinfo : EIATTR_MERCURY_ISA_VERSION
	.align		4
.L_25:
        /*002c*/ 	.byte	0x03, 0x5f
        /*002e*/ 	.short	0x0101


	//----- nvinfo : EIATTR_INT_WARP_WIDE_INSTR_OFFSETS
	.align		4
        /*0030*/ 	.byte	0x04, 0x31
        /*0032*/ 	.short	(.L_27 - .L_26)


	//   ....[0]....
.L_26:
        /*0034*/ 	.word	0x000003f0


	//   ....[1]....
        /*0038*/ 	.word	0x00000420


	//   ....[2]....
        /*003c*/ 	.word	0x00000500


	//----- nvinfo : EIATTR_COOP_GROUP_MASK_REGIDS
	.align		4
.L_27:
        /*0040*/ 	.byte	0x04, 0x29
        /*0042*/ 	.short	(.L_29 - .L_28)


	//   ....[0]....
.L_28:
        /*0044*/ 	.word	0xffffffff


	//   ....[1]....
        /*0048*/ 	.word	0xffffffff


	//   ....[2]....
        /*004c*/ 	.word	0xffffffff


	//   ....[3]....
        /*0050*/ 	.word	0xffffffff


	//   ....[4]....
        /*0054*/ 	.word	0xffffffff


	//----- nvinfo : EIATTR_COOP_GROUP_INSTR_OFFSETS
	.align		4
.L_29:
        /*0058*/ 	.byte	0x04, 0x28
        /*005a*/ 	.short	(.L_31 - .L_30)


	//   ....[0]....
.L_30:
        /*005c*/ 	.word	0x00000060


	//   ....[1]....
        /*0060*/ 	.word	0x00000070


	//   ....[2]....
        /*0064*/ 	.word	0x00000130


	//   ....[3]....
        /*0068*/ 	.word	0x00000300


	//   ....[4]....
        /*006c*/ 	.word	0x00000fb0


	//----- nvinfo : EIATTR_REG_RECONFIG
	.align		4
.L_31:
        /*0070*/ 	.byte	0x01, 0x54
	.zero		2


	//----- nvinfo : EIATTR_SYSCALL_OFFSETS
	.align		4
        /*0074*/ 	.byte	0x04, 0x46
        /*0076*/ 	.short	(.L_33 - .L_32)


	//   ....[0]....
.L_32:
        /*0078*/ 	.word	0x00001170


	//----- nvinfo : EIATTR_MBARRIER_INSTR_OFFSETS
	.align		4
.L_33:
        /*007c*/ 	.byte	0x04, 0x39
        /*007e*/ 	.short	(.L_35 - .L_34)


	//   ....[0]....
.L_34:
        /*0080*/ 	.word	0x00000230
        /*0084*/ 	.word	0x000000ff
        /*0088*/ 	.word	0x00000000
        /*008c*/ 	.short	0x0100
        /*008e*/ 	.byte	0x08
	.zero		1


	//   ....[1]....
        /*0090*/ 	.word	0x00000240
        /*0094*/ 	.word	0x000000ff
        /*0098*/ 	.word	0x00000030
        /*009c*/ 	.short	0x0100
        /*009e*/ 	.byte	0x08
	.zero		1


	//   ....[2]....
        /*00a0*/ 	.word	0x00000250
        /*00a4*/ 	.word	0x000000ff
        /*00a8*/ 	.word	0x00000008
        /*00ac*/ 	.short	0x0100
        /*00ae*/ 	.byte	0x08
	.zero		1


	//   ....[3]....
        /*00b0*/ 	.word	0x00000260
        /*00b4*/ 	.word	0x000000ff
        /*00b8*/ 	.word	0x00000038
        /*00bc*/ 	.short	0x0100
        /*00be*/ 	.byte	0x08
	.zero		1


	//   ....[4]....
        /*00c0*/ 	.word	0x00000270
        /*00c4*/ 	.word	0x000000ff
        /*00c8*/ 	.word	0x00000010
        /*00cc*/ 	.short	0x0100
        /*00ce*/ 	.byte	0x08
	.zero		1


	//   ....[5]....
        /*00d0*/ 	.word	0x00000280
        /*00d4*/ 	.word	0x000000ff
        /*00d8*/ 	.word	0x00000040
        /*00dc*/ 	.short	0x0100
        /*00de*/ 	.byte	0x08
	.zero		1


	//   ....[6]....
        /*00e0*/ 	.word	0x00000290
        /*00e4*/ 	.word	0x000000ff
        /*00e8*/ 	.word	0x00000018
        /*00ec*/ 	.short	0x0100
        /*00ee*/ 	.byte	0x08
	.zero		1


	//   ....[7]....
        /*00f0*/ 	.word	0x000002a0
        /*00f4*/ 	.word	0x000000ff
        /*00f8*/ 	.word	0x00000048
        /*00fc*/ 	.short	0x0100
        /*00fe*/ 	.byte	0x08
	.zero		1


	//   ....[8]....
        /*0100*/ 	.word	0x000002b0
        /*0104*/ 	.word	0x000000ff
        /*0108*/ 	.word	0x00000020
        /*010c*/ 	.short	0x0100
        /*010e*/ 	.byte	0x08
	.zero		1


	//   ....[9]....
        /*0110*/ 	.word	0x000002c0
        /*0114*/ 	.word	0x000000ff
        /*0118*/ 	.word	0x00000050
        /*011c*/ 	.short	0x0100
        /*011e*/ 	.byte	0x08
	.zero		1


	//   ....[10]....
        /*0120*/ 	.word	0x000002d0
        /*0124*/ 	.word	0x000000ff
        /*0128*/ 	.word	0x00000028
        /*012c*/ 	.short	0x0100
        /*012e*/ 	.byte	0x08
	.zero		1


	//   ....[11]....
        /*0130*/ 	.word	0x000002e0
        /*0134*/ 	.word	0x000000ff
        /*0138*/ 	.word	0x00000058
        /*013c*/ 	.short	0x0100
        /*013e*/ 	.byte	0x08
	.zero		1


	//   ....[12]....
        /*0140*/ 	.word	0x00000570
        /*0144*/ 	.word	0x000000ff
        /*0148*/ 	.word	0x00000070
        /*014c*/ 	.short	0x0100
        /*014e*/ 	.byte	0x06
	.zero		1


	//   ....[13]....
        /*0150*/ 	.word	0x000005d0
        /*0154*/ 	.word	0x000000ff
        /*0158*/ 	.word	0x00000078
        /*015c*/ 	.short	0x0100
        /*015e*/ 	.byte	0x06
	.zero		1


	//   ....[14]....
        /*0160*/ 	.word	0x000011f0
        /*0164*/ 	.word	0x00000003
        /*0168*/ 	.word	0x00000000
        /*016c*/ 	.short	0x010a
        /*016e*/ 	.byte	0x3f
	.zero		1


	//   ....[15]....
        /*0170*/ 	.word	0x00001230
        /*0174*/ 	.word	0x00000003
        /*0178*/ 	.word	0x00000000
        /*017c*/ 	.short	0x010a
        /*017e*/ 	.byte	0x3f
	.zero		1


	//   ....[16]....
        /*0180*/ 	.word	0x00001a20
        /*0184*/ 	.word	0x000000ff
        /*0188*/ 	.word	0x00000000
        /*018c*/ 	.short	0x010a
        /*018e*/ 	.byte	0x09
	.zero		1


	//   ....[17]....
        /*0190*/ 	.word	0x00001a60
        /*0194*/ 	.word	0x000000ff
        /*0198*/ 	.word	0x00000000
        /*019c*/ 	.short	0x010a
        /*019e*/ 	.byte	0x09
	.zero		1


	//   ....[18]....
        /*01a0*/ 	.word	0x00002110
        /*01a4*/ 	.word	0x000000ff
        /*01a8*/ 	.word	0x00000000
        /*01ac*/ 	.short	0x0101
        /*01ae*/ 	.byte	0x08
	.zero		1


	//   ....[19]....
        /*01b0*/ 	.word	0x00002310
        /*01b4*/ 	.word	0x000000ff
        /*01b8*/ 	.word	0x00000000
        /*01bc*/ 	.short	0x0101
        /*01be*/ 	.byte	0x06
	.zero		1


	//   ....[20]....
        /*01c0*/ 	.word	0x0000bbc0
        /*01c4*/ 	.word	0x0000000e
        /*01c8*/ 	.word	0x00000030
        /*01cc*/ 	.short	0x010a
        /*01ce*/ 	.byte	0x3f
	.zero		1


	//   ....[21]....
        /*01d0*/ 	.word	0x0000c000
        /*01d4*/ 	.word	0x00000006
        /*01d8*/ 	.word	0x00000078
        /*01dc*/ 	.short	0x0101
        /*01de*/ 	.byte	0x3f
	.zero		1


	//   ....[22]....
        /*01e0*/ 	.word	0x0000c730
        /*01e4*/ 	.word	0x00000007
        /*01e8*/ 	.word	0x00000000
        /*01ec*/ 	.short	0x010a
        /*01ee*/ 	.byte	0x3f
	.zero		1


	//   ....[23]....
        /*01f0*/ 	.word	0x0000c7b0
        /*01f4*/ 	.word	0x00000009
        /*01f8*/ 	.word	0x00000000
        /*01fc*/ 	.short	0x010a
        /*01fe*/ 	.byte	0x3f
	.zero		1


	//   ....[24]....
        /*0200*/ 	.word	0x0000c840
        /*0204*/ 	.word	0x00000006
        /*0208*/ 	.word	0x00000000
        /*020c*/ 	.short	0x010a
        /*020e*/ 	.byte	0x3f
	.zero		1


	//   ....[25]....
        /*0210*/ 	.word	0x0000c8d0
        /*0214*/ 	.word	0x00000009
        /*0218*/ 	.word	0x00000000
        /*021c*/ 	.short	0x010a
        /*021e*/ 	.byte	0x3f
	.zero		1


	//   ....[26]....
        /*0220*/ 	.word	0x0000c960
        /*0224*/ 	.word	0x00000006
        /*0228*/ 	.word	0x00000000
        /*022c*/ 	.short	0x010a
        /*022e*/ 	.byte	0x3f
	.zero		1


	//   ....[27]....
        /*0230*/ 	.word	0x0000c9f0
        /*0234*/ 	.word	0x00000003
        /*0238*/ 	.word	0x00000000
        /*023c*/ 	.short	0x010a
        /*023e*/ 	.byte	0x3f
	.zero		1


	//   ....[28]....
        /*0240*/ 	.word	0x0000ca50
        /*0244*/ 	.word	0x00000003
        /*0248*/ 	.word	0x00000000
        /*024c*/ 	.short	0x010a
        /*024e*/ 	.byte	0x3f
	.zero		1


	//   ....[29]....
        /*0250*/ 	.word	0x0000cab0
        /*0254*/ 	.word	0x00000004
        /*0258*/ 	.word	0x00000000
        /*025c*/ 	.short	0x010a
        /*025e*/ 	.byte	0x3f
	.zero		1


	//   ....[30]....
        /*0260*/ 	.word	0x0000cb80
        /*0264*/ 	.word	0x0000000e
        /*0268*/ 	.word	0x00000030
        /*026c*/ 	.short	0x010a
        /*026e*/ 	.byte	0x3f
	.zero		1


	//   ....[31]....
        /*0270*/ 	.word	0x0000cc50
        /*0274*/ 	.word	0x00000007
        /*0278*/ 	.word	0x00000000
        /*027c*/ 	.short	0x010a
        /*027e*/ 	.byte	0x3f
	.zero		1


	//   ....[32]....
        /*0280*/ 	.word	0x0000cca0
        /*0284*/ 	.word	0x00000009
        /*0288*/ 	.word	0x00000000
        /*028c*/ 	.short	0x010a
        /*028e*/ 	.byte	0x3f
	.zero		1


	//   ....[33]....
        /*0290*/ 	.word	0x0000ccf0
        /*0294*/ 	.word	0x00000006
        /*0298*/ 	.word	0x00000000
        /*029c*/ 	.short	0x010a
        /*029e*/ 	.byte	0x3f
	.zero		1


	//   ....[34]....
        /*02a0*/ 	.word	0x0000cd40
        /*02a4*/ 	.word	0x00000009
        /*02a8*/ 	.word	0x00000000
        /*02ac*/ 	.short	0x010a
        /*02ae*/ 	.byte	0x3f
	.zero		1


	//   ....[35]....
        /*02b0*/ 	.word	0x0000cd90
        /*02b4*/ 	.word	0x00000006
        /*02b8*/ 	.word	0x00000000
        /*02bc*/ 	.short	0x010a
        /*02be*/ 	.byte	0x3f
	.zero		1


	//----- nvinfo : EIATTR_NUM_MBARRIERS
	.align		4
.L_35:
        /*02c0*/ 	.byte	0x03, 0x38
        /*02c2*/ 	.short	0x000e


	//----- nvinfo : EIATTR_EXIT_INSTR_OFFSETS
	.align		4
        /*02c4*/ 	.byte	0x04, 0x1c
        /*02c6*/ 	.short	(.L_37 - .L_36)


	//   ....[0]....
.L_36:
        /*02c8*/ 	.word	0x00000620


	//   ....[1]....
        /*02cc*/ 	.word	0x00000ee0


	//   ....[2]....
        /*02d0*/ 	.word	0x0000b230


	//   ....[3]....
        /*02d4*/ 	.word	0x0000b860


	//   ....[4]....
        /*02d8*/ 	.word	0x0000ca40


	//----- nvinfo : EIATTR_MAX_THREADS
	.align		4
.L_37:
        /*02dc*/ 	.byte	0x04, 0x05
        /*02de*/ 	.short	(.L_39 - .L_38)
.L_38:
        /*02e0*/ 	.word	0x00000180
        /*02e4*/ 	.word	0x00000001
        /*02e8*/ 	.word	0x00000001


	//----- nvinfo : EIATTR_CRS_STACK_SIZE
	.align		4
.L_39:
        /*02ec*/ 	.byte	0x04, 0x1e
        /*02ee*/ 	.short	(.L_41 - .L_40)
.L_40:
        /*02f0*/ 	.word	0x00000000


	//----- nvinfo : EIATTR_CBANK_PARAM_SIZE
	.align		4
.L_41:
        /*02f4*/ 	.byte	0x03, 0x19
        /*02f6*/ 	.short	0x0470


	//----- nvinfo : EIATTR_PARAM_CBANK
	.align		4
        /*02f8*/ 	.byte	0x04, 0x0a
        /*02fa*/ 	.short	(.L_43 - .L_42)
	.align		4
.L_42:
        /*02fc*/ 	.word	index@(.nv.constant0._ZN7cutlass13device_kernelINS_4gemm6kernel13GemmUniversalIN4cute5tupleIJiiiiEEENS1_10collective13CollectiveMmaINS1_34MainloopSm90TmaGmmaWarpSpecializedILi6ENS5_IJNS4_1CILi1EEESB_SB_EEENS1_35KernelTmaWarpSpecializedCooperativeEEENS5_IJNSA_ILi256EEENSA_ILi128EEESG_EEENS_10bfloat16_tENS5_IJlSB_lEEESI_SJ_NS4_8TiledMMAINS4_8MMA_AtomIJNS4_4SM904GMMA28MMA_64x128x16_F32BF16BF16_SSILNSN_5MajorE0ELSP_0ELNSN_7ScaleInE1ELSQ_1EEEEEENS4_6LayoutINS5_IJNSA_ILi2EEESB_SB_EEENS5_IJSB_NSA_ILi0EEESW_EEEEENS5_IJNS4_10UnderscoreESZ_SZ_EEEEENS4_13SM90_TMA_LOADENS4_14ComposedLayoutINS4_7SwizzleILi3ELi4ELi3EEENS4_18smem_ptr_flag_bitsILi16EEENST_INS5_IJNSA_ILi8EEENSA_ILi64EEEEEENS5_IJS19_SB_EEEEEEEvNS4_8identityES12_S1D_vS1E_EENS_8epilogue10collective6detail29Sm90TmaWarpSpecializedAdapterINS1H_15DefaultEpilogueISI_SJ_SJ_NS1G_6thread17LinearCombinationISI_Li1EffLNS1L_9ScaleType4KindE0ELNS_15FloatRoundStyleE2ESI_EENS1_15EpilogueDefaultEEEEEvvEEEEvNT_6ParamsE)
        /*0300*/ 	.short	0x0210
        /*0302*/ 	.short	0x0470


	//----- nvinfo : EIATTR_SW_WAR
	.align		4
.L_43:
        /*0304*/ 	.byte	0x04, 0x36
        /*0306*/ 	.short	(.L_45 - .L_44)
.L_44:
        /*0308*/ 	.word	0x00000008
.L_45:


//--------------------- .nv.callgraph             --------------------------
	.section	.nv.callgraph,"",@"SHT_CUDA_CALLGRAPH"
	.align	4
	.sectionentsize	8
	.align		4
        /*0000*/ 	.word	0x00000000
	.align		4
        /*0004*/ 	.word	0xffffffff
	.align		4
        /*0008*/ 	.word	index@(_ZN7cutlass13device_kernelINS_4gemm6kernel13GemmUniversalIN4cute5tupleIJiiiiEEENS1_10collective13CollectiveMmaINS1_34MainloopSm90TmaGmmaWarpSpecializedILi6ENS5_IJNS4_1CILi1EEESB_SB_EEENS1_35KernelTmaWarpSpecializedCooperativeEEENS5_IJNSA_ILi256EEENSA_ILi128EEESG_EEENS_10bfloat16_tENS5_IJlSB_lEEESI_SJ_NS4_8TiledMMAINS4_8MMA_AtomIJNS4_4SM904GMMA28MMA_64x128x16_F32BF16BF16_SSILNSN_5MajorE0ELSP_0ELNSN_7ScaleInE1ELSQ_1EEEEEENS4_6LayoutINS5_IJNSA_ILi2EEESB_SB_EEENS5_IJSB_NSA_ILi0EEESW_EEEEENS5_IJNS4_10UnderscoreESZ_SZ_EEEEENS4_13SM90_TMA_LOADENS4_14ComposedLayoutINS4_7SwizzleILi3ELi4ELi3EEENS4_18smem_ptr_flag_bitsILi16EEENST_INS5_IJNSA_ILi8EEENSA_ILi64EEEEEENS5_IJS19_SB_EEEEEEEvNS4_8identityES12_S1D_vS1E_EENS_8epilogue10collective6detail29Sm90TmaWarpSpecializedAdapterINS1H_15DefaultEpilogueISI_SJ_SJ_NS1G_6thread17LinearCombinationISI_Li1EffLNS1L_9ScaleType4KindE0ELNS_15FloatRoundStyleE2ESI_EENS1_15EpilogueDefaultEEEEEvvEEEEvNT_6ParamsE)
	.align		4
        /*000c*/ 	.word	index@(__assertfail)
	.align		4
        /*0010*/ 	.word	0x00000000
	.align		4
        /*0014*/ 	.word	0xfffffffe
	.align		4
        /*0018*/ 	.word	0x00000000
	.align		4
        /*001c*/ 	.word	0xfffffffd
	.align		4
        /*0020*/ 	.word	0x00000000
	.align		4
        /*0024*/ 	.word	0xfffffffc


//--------------------- .nv.constant4             --------------------------
	.section	.nv.constant4,"a",@progbits
	.align	8
	.align		8
.nv.constant4:
        /*0000*/ 	.dword	__assertfail
	.align		8
        /*0008*/ 	.dword	__unnamed_1
	.align		8
        /*0010*/ 	.dword	_ZN40_INTERNAL_18cb738d_4_k_cu_c832b7b9_199154cuda3std3__45__cpo5beginE
	.align		8
        /*0018*/ 	.dword	_ZN40_INTERNAL_18cb738d_4_k_cu_c832b7b9_199154cuda3std3__45__cpo3endE
	.align		8
        /*0020*/ 	.dword	_ZN40_INTERNAL_18cb738d_4_k_cu_c832b7b9_199154cuda3std3__45__cpo6cbeginE
	.align		8
        /*0028*/ 	.dword	_ZN40_INTERNAL_18cb738d_4_k_cu_c832b7b9_199154cuda3std3__45__cpo4cendE
	.align		8
        /*0030*/ 	.dword	_ZN40_INTERNAL_18cb738d_4_k_cu_c832b7b9_199154cuda3std3__442_GLOBAL__N__18cb738d_4_k_cu_c832b7b9_199156ignoreE
	.align		8
        /*0038*/ 	.dword	_ZN40_INTERNAL_18cb738d_4_k_cu_c832b7b9_199154cuda3std3__419piecewise_constructE
	.align		8
        /*0040*/ 	.dword	_ZN40_INTERNAL_18cb738d_4_k_cu_c832b7b9_199154cuda3std3__48in_placeE
	.align		8
        /*0048*/ 	.dword	_ZN40_INTERNAL_18cb738d_4_k_cu_c832b7b9_199154cuda3std6ranges3__45__cpo4swapE
	.align		8
        /*0050*/ 	.dword	_ZN40_INTERNAL_18cb738d_4_k_cu_c832b7b9_199154cuda3std6ranges3__45__cpo9iter_moveE
	.align		8
        /*0058*/ 	.dword	_ZN40_INTERNAL_18cb738d_4_k_cu_c832b7b9_199154cute7productE
	.align		8
        /*0060*/ 	.dword	_ZN40_INTERNAL_18cb738d_4_k_cu_c832b7b9_199154cute1_E
	.align		8
        /*0068*/ 	.dword	$str$22
	.align		8
        /*0070*/ 	.dword	$str$23


//--------------------- .text._ZN7cutlass13device_kernelINS_4gemm6kernel13GemmUniversalIN4cute5tupleIJiiiiEEENS1_10collective13CollectiveMmaINS1_34MainloopSm90TmaGmmaWarpSpecializedILi6ENS5_IJNS4_1CILi1EEESB_SB_EEENS1_35KernelTmaWarpSpecializedCooperativeEEENS5_IJNSA_ILi256EEENSA_ILi128EEESG_EEENS_10bfloat16_tENS5_IJlSB_lEEESI_SJ_NS4_8TiledMMAINS4_8MMA_AtomIJNS4_4SM904GMMA28MMA_64x128x16_F32BF16BF16_SSILNSN_5MajorE0ELSP_0ELNSN_7ScaleInE1ELSQ_1EEEEEENS4_6LayoutINS5_IJNSA_ILi2EEESB_SB_EEENS5_IJSB_NSA_ILi0EEESW_EEEEENS5_IJNS4_10UnderscoreESZ_SZ_EEEEENS4_13SM90_TMA_LOADENS4_14ComposedLayoutINS4_7SwizzleILi3ELi4ELi3EEENS4_18smem_ptr_flag_bitsILi16EEENST_INS5_IJNSA_ILi8EEENSA_ILi64EEEEEENS5_IJS19_SB_EEEEEEEvNS4_8identityES12_S1D_vS1E_EENS_8epilogue10collective6detail29Sm90TmaWarpSpecializedAdapterINS1H_15DefaultEpilogueISI_SJ_SJ_NS1G_6thread17LinearCombinationISI_Li1EffLNS1L_9ScaleType4KindE0ELNS_15FloatRoundStyleE2ESI_EENS1_15EpilogueDefaultEEEEEvvEEEEvNT_6ParamsE --------------------------
	.section	.text._ZN7cutlass13device_kernelINS_4gemm6kernel13GemmUniversalIN4cute5tupleIJiiiiEEENS1_10collective13CollectiveMmaINS1_34MainloopSm90TmaGmmaWarpSpecializedILi6ENS5_IJNS4_1CILi1EEESB_SB_EEENS1_35KernelTmaWarpSpecializedCooperativeEEENS5_IJNSA_ILi256EEENSA_ILi128EEESG_EEENS_10bfloat16_tENS5_IJlSB_lEEESI_SJ_NS4_8TiledMMAINS4_8MMA_AtomIJNS4_4SM904GMMA28MMA_64x128x16_F32BF16BF16_SSILNSN_5MajorE0ELSP_0ELNSN_7ScaleInE1ELSQ_1EEEEEENS4_6LayoutINS5_IJNSA_ILi2EEESB_SB_EEENS5_IJSB_NSA_ILi0EEESW_EEEEENS5_IJNS4_10UnderscoreESZ_SZ_EEEEENS4_13SM90_TMA_LOADENS4_14ComposedLayoutINS4_7SwizzleILi3ELi4ELi3EEENS4_18smem_ptr_flag_bitsILi16EEENST_INS5_IJNSA_ILi8EEENSA_ILi64EEEEEENS5_IJS19_SB_EEEEEEEvNS4_8identityES12_S1D_vS1E_EENS_8epilogue10collective6detail29Sm90TmaWarpSpecializedAdapterINS1H_15DefaultEpilogueISI_SJ_SJ_NS1G_6thread17LinearCombinationISI_Li1EffLNS1L_9ScaleType4KindE0ELNS_15FloatRoundStyleE2ESI_EENS1_15EpilogueDefaultEEEEEvvEEEEvNT_6ParamsE,"ax",@progbits
	.align	128
.text._ZN7cutlass13device_kernelINS_4gemm6kernel13GemmUniversalIN4cute5tupleIJiiiiEEENS1_10collective13CollectiveMmaINS1_34MainloopSm90TmaGmmaWarpSpecializedILi6ENS5_IJNS4_1CILi1EEESB_SB_EEENS1_35KernelTmaWarpSpecializedCooperativeEEENS5_IJNSA_ILi256EEENSA_ILi128EEESG_EEENS_10bfloat16_tENS5_IJlSB_lEEESI_SJ_NS4_8TiledMMAINS4_8MMA_AtomIJNS4_4SM904GMMA28MMA_64x128x16_F32BF16BF16_SSILNSN_5MajorE0ELSP_0ELNSN_7ScaleInE1ELSQ_1EEEEEENS4_6LayoutINS5_IJNSA_ILi2EEESB_SB_EEENS5_IJSB_NSA_ILi0EEESW_EEEEENS5_IJNS4_10UnderscoreESZ_SZ_EEEEENS4_13SM90_TMA_LOADENS4_14ComposedLayoutINS4_7SwizzleILi3ELi4ELi3EEENS4_18smem_ptr_flag_bitsILi16EEENST_INS5_IJNSA_ILi8EEENSA_ILi64EEEEEENS5_IJS19_SB_EEEEEEEvNS4_8identityES12_S1D_vS1E_EENS_8epilogue10collective6detail29Sm90TmaWarpSpecializedAdapterINS1H_15DefaultEpilogueISI_SJ_SJ_NS1G_6thread17LinearCombinationISI_Li1EffLNS1L_9ScaleType4KindE0ELNS_15FloatRoundStyleE2ESI_EENS1_15EpilogueDefaultEEEEEvvEEEEvNT_6ParamsE:
        .type           _ZN7cutlass13device_kernelINS_4gemm6kernel13GemmUniversalIN4cute5tupleIJiiiiEEENS1_10collective13CollectiveMmaINS1_34MainloopSm90TmaGmmaWarpSpecializedILi6ENS5_IJNS4_1CILi1EEESB_SB_EEENS1_35KernelTmaWarpSpecializedCooperativeEEENS5_IJNSA_ILi256EEENSA_ILi128EEESG_EEENS_10bfloat16_tENS5_IJlSB_lEEESI_SJ_NS4_8TiledMMAINS4_8MMA_AtomIJNS4_4SM904GMMA28MMA_64x128x16_F32BF16BF16_SSILNSN_5MajorE0ELSP_0ELNSN_7ScaleInE1ELSQ_1EEEEEENS4_6LayoutINS5_IJNSA_ILi2EEESB_SB_EEENS5_IJSB_NSA_ILi0EEESW_EEEEENS5_IJNS4_10UnderscoreESZ_SZ_EEEEENS4_13SM90_TMA_LOADENS4_14ComposedLayoutINS4_7SwizzleILi3ELi4ELi3EEENS4_18smem_ptr_flag_bitsILi16EEENST_INS5_IJNSA_ILi8EEENSA_ILi64EEEEEENS5_IJS19_SB_EEEEEEEvNS4_8identityES12_S1D_vS1E_EENS_8epilogue10collective6detail29Sm90TmaWarpSpecializedAdapterINS1H_15DefaultEpilogueISI_SJ_SJ_NS1G_6thread17LinearCombinationISI_Li1EffLNS1L_9ScaleType4KindE0ELNS_15FloatRoundStyleE2ESI_EENS1_15EpilogueDefaultEEEEEvvEEEEvNT_6ParamsE,@function
        .size           _ZN7cutlass13device_kernelINS_4gemm6kernel13GemmUniversalIN4cute5tupleIJiiiiEEENS1_10collective13CollectiveMmaINS1_34MainloopSm90TmaGmmaWarpSpecializedILi6ENS5_IJNS4_1CILi1EEESB_SB_EEENS1_35KernelTmaWarpSpecializedCooperativeEEENS5_IJNSA_ILi256EEENSA_ILi128EEESG_EEENS_10bfloat16_tENS5_IJlSB_lEEESI_SJ_NS4_8TiledMMAINS4_8MMA_AtomIJNS4_4SM904GMMA28MMA_64x128x16_F32BF16BF16_SSILNSN_5MajorE0ELSP_0ELNSN_7ScaleInE1ELSQ_1EEEEEENS4_6LayoutINS5_IJNSA_ILi2EEESB_SB_EEENS5_IJSB_NSA_ILi0EEESW_EEEEENS5_IJNS4_10UnderscoreESZ_SZ_EEEEENS4_13SM90_TMA_LOADENS4_14ComposedLayoutINS4_7SwizzleILi3ELi4ELi3EEENS4_18smem_ptr_flag_bitsILi16EEENST_INS5_IJNSA_ILi8EEENSA_ILi64EEEEEENS5_IJS19_SB_EEEEEEEvNS4_8identityES12_S1D_vS1E_EENS_8epilogue10collective6detail29Sm90TmaWarpSpecializedAdapterINS1H_15DefaultEpilogueISI_SJ_SJ_NS1G_6thread17LinearCombinationISI_Li1EffLNS1L_9ScaleType4KindE0ELNS_15FloatRoundStyleE2ESI_EENS1_15EpilogueDefaultEEEEEvvEEEEvNT_6ParamsE,(.L_x_324 - _ZN7cutlass13device_kernelINS_4gemm6kernel13GemmUniversalIN4cute5tupleIJiiiiEEENS1_10collective13CollectiveMmaINS1_34MainloopSm90TmaGmmaWarpSpecializedILi6ENS5_IJNS4_1CILi1EEESB_SB_EEENS1_35KernelTmaWarpSpecializedCooperativeEEENS5_IJNSA_ILi256EEENSA_ILi128EEESG_EEENS_10bfloat16_tENS5_IJlSB_lEEESI_SJ_NS4_8TiledMMAINS4_8MMA_AtomIJNS4_4SM904GMMA28MMA_64x128x16_F32BF16BF16_SSILNSN_5MajorE0ELSP_0ELNSN_7ScaleInE1ELSQ_1EEEEEENS4_6LayoutINS5_IJNSA_ILi2EEESB_SB_EEENS5_IJSB_NSA_ILi0EEESW_EEEEENS5_IJNS4_10UnderscoreESZ_SZ_EEEEENS4_13SM90_TMA_LOADENS4_14ComposedLayoutINS4_7SwizzleILi3ELi4ELi3EEENS4_18smem_ptr_flag_bitsILi16EEENST_INS5_IJNSA_ILi8EEENSA_ILi64EEEEEENS5_IJS19_SB_EEEEEEEvNS4_8identityES12_S1D_vS1E_EENS_8epilogue10collective6detail29Sm90TmaWarpSpecializedAdapterINS1H_15DefaultEpilogueISI_SJ_SJ_NS1G_6thread17LinearCombinationISI_Li1EffLNS1L_9ScaleType4KindE0ELNS_15FloatRoundStyleE2ESI_EENS1_15EpilogueDefaultEEEEEvvEEEEvNT_6ParamsE)
        .other          _ZN7cutlass13device_kernelINS_4gemm6kernel13GemmUniversalIN4cute5tupleIJiiiiEEENS1_10collective13CollectiveMmaINS1_34MainloopSm90TmaGmmaWarpSpecializedILi6ENS5_IJNS4_1CILi1EEESB_SB_EEENS1_35KernelTmaWarpSpecializedCooperativeEEENS5_IJNSA_ILi256EEENSA_ILi128EEESG_EEENS_10bfloat16_tENS5_IJlSB_lEEESI_SJ_NS4_8TiledMMAINS4_8MMA_AtomIJNS4_4SM904GMMA28MMA_64x128x16_F32BF16BF16_SSILNSN_5MajorE0ELSP_0ELNSN_7ScaleInE1ELSQ_1EEEEEENS4_6LayoutINS5_IJNSA_ILi2EEESB_SB_EEENS5_IJSB_NSA_ILi0EEESW_EEEEENS5_IJNS4_10UnderscoreESZ_SZ_EEEEENS4_13SM90_TMA_LOADENS4_14ComposedLayoutINS4_7SwizzleILi3ELi4ELi3EEENS4_18smem_ptr_flag_bitsILi16EEENST_INS5_IJNSA_ILi8EEENSA_ILi64EEEEEENS5_IJS19_SB_EEEEEEEvNS4_8identityES12_S1D_vS1E_EENS_8epilogue10collective6detail29Sm90TmaWarpSpecializedAdapterINS1H_15DefaultEpilogueISI_SJ_SJ_NS1G_6thread17LinearCombinationISI_Li1EffLNS1L_9ScaleType4KindE0ELNS_15FloatRoundStyleE2ESI_EENS1_15EpilogueDefaultEEEEEvvEEEEvNT_6ParamsE,@"STO_CUDA_ENTRY STV_DEFAULT"
_ZN7cutlass13device_kernelINS_4gemm6kernel13GemmUniversalIN4cute5tupleIJiiiiEEENS1_10collective13CollectiveMmaINS1_34MainloopSm90TmaGmmaWarpSpecializedILi6ENS5_IJNS4_1CILi1EEESB_SB_EEENS1_35KernelTmaWarpSpecializedCooperativeEEENS5_IJNSA_ILi256EEENSA_ILi128EEESG_EEENS_10bfloat16_tENS5_IJlSB_lEEESI_SJ_NS4_8TiledMMAINS4_8MMA_AtomIJNS4_4SM904GMMA28MMA_64x128x16_F32BF16BF16_SSILNSN_5MajorE0ELSP_0ELNSN_7ScaleInE1ELSQ_1EEEEEENS4_6LayoutINS5_IJNSA_ILi2EEESB_SB_EEENS5_IJSB_NSA_ILi0EEESW_EEEEENS5_IJNS4_10UnderscoreESZ_SZ_EEEEENS4_13SM90_TMA_LOADENS4_14ComposedLayoutINS4_7SwizzleILi3ELi4ELi3EEENS4_18smem_ptr_flag_bitsILi16EEENST_INS5_IJNSA_ILi8EEENSA_ILi64EEEEEENS5_IJS19_SB_EEEEEEEvNS4_8identityES12_S1D_vS1E_EENS_8epilogue10collective6detail29Sm90TmaWarpSpecializedAdapterINS1H_15DefaultEpilogueISI_SJ_SJ_NS1G_6thread17LinearCombinationISI_Li1EffLNS1L_9ScaleType4KindE0ELNS_15FloatRoundStyleE2ESI_EENS1_15EpilogueDefaultEEEEEvvEEEEvNT_6ParamsE:
[----:B------:R-:W0:Y:S01]  /*0000*/  LDC R1, c[0x0][0x28] ;  /* 0x00000a00ff017b82 */ /* 0x000e220000000800 */
[----:B------:R-:W1:Y:S01]  /*0010*/  S2R R18, SR_TID.X ;  /* 0x0000000000127919 */ /* 0x000e620000002100 */
[----:B------:R-:W-:Y:S01]  /*0020*/  ELECT P0, URZ, PT ;  /* 0x00000000003f782f */ /* 0x000fe20003800000 */
[----:B------:R-:W-:Y:S01]  /*0030*/  BSSY B0, `(.L_x_0) ;  /* 0x000000f000007945 */ /* 0x000fe20003800000 */
[--C-:B-1----:R-:W-:Y:S02]  /*0040*/  SHF.R.U32.HI R0, RZ, 0x5, R18.reuse ;  /* 0x00000005ff007819 */ /* 0x102fe40000011612 */
[----:B------:R-:W-:-:S03]  /*0050*/  SHF.R.U32.HI R22, RZ, 0x7, R18 ;  /* 0x00000007ff167819 */ /* 0x000fc60000011612 */
[----:B------:R-:W1:Y:S04]  /*0060*/  SHFL.IDX PT, R5, R0, RZ, 0x1f ;  /* 0x00001fff00057589 */ /* 0x000e6800000e0000 */
[----:B------:R2:W3:Y:S01]  /*0070*/  SHFL.IDX PT, R8, R22, RZ, 0x1f ;  /* 0x00001fff16087589 */ /* 0x0004e200000e0000 */
[----:B-1----:R-:W-:-:S13]  /*0080*/  ISETP.NE.OR P0, PT, R5, RZ, !P0 ;  /* 0x000000ff0500720c */ /* 0x002fda0004705670 */
[----:B0-23--:R-:W-:Y:S05]  /*0090*/  @P0 BRA `(.L_x_1) ;  /* 0x0000000000200947 */ /* 0x00dfea0003800000 */
[----:B------:R-:W-:Y:S02]  /*00a0*/  ULDC.64 UR4, c[0x0][0x198] ;  /* 0x0000660000047ab9 */ /* 0x000fe40000000a00 */
[----:B------:R-:W-:Y:S02]  /*00b0*/  UIADD3 UR6, UP0, UR4, 0xf0, URZ ;  /* 0x000000f004067890 */ /* 0x000fe4000ff1e03f */
[----:B------:R-:W-:Y:S02]  /*00c0*/  UIADD3 UR4, UP1, UR4, 0x1f0, URZ ;  /* 0x000001f004047890 */ /* 0x000fe4000ff3e03f */
[----:B------:R-:W-:Y:S02]  /*00d0*/  UIADD3.X UR7, URZ, UR5, URZ, UP0, !UPT ;  /* 0x000000053f077290 */ /* 0x000fe400087fe43f */
[----:B------:R-:W-:-:S07]  /*00e0*/  UIADD3.X UR5, URZ, UR5, URZ, UP1, !UPT ;  /* 0x000000053f057290 */ /* 0x000fce0008ffe43f */
[----:B------:R0:W-:Y:S02]  /*00f0*/  UTMACCTL.PF [UR6] ;  /* 0x00000000060079b9 */ /* 0x0001e40008040000 */
[----:B------:R0:W-:Y:S02]  /*0100*/  UTMACCTL.PF [UR4] ;  /* 0x00000000040079b9 */ /* 0x0001e40008040000 */
[----:B0-----:R-:W-:Y:S01]  /*0110*/  NOP ;  /* 0x0000000000007918 */ /* 0x001fe20000000000 */
.L_x_1:
[----:B------:R-:W-:Y:S05]  /*0120*/  BSYNC B0 ;  /* 0x0000000000007941 */ /* 0x000fea0003800000 */
.L_x_0:
[----:B------:R-:W0:Y:S02]  /*0130*/  SHFL.IDX PT, R2, R0, RZ, 0x1f ;  /* 0x00001fff00027589 */ /* 0x000e2400000e0000 */
[----:B0-----:R-:W-:-:S13]  /*0140*/  ISETP.NE.AND P0, PT, R2, RZ, PT ;  /* 0x000000ff0200720c */ /* 0x001fda0003f05270 */
[----:B------:R-:W-:Y:S05]  /*0150*/  @P0 BRA `(.L_x_2) ;  /* 0x0000000000680947 */ /* 0x000fea0003800000 */
[----:B------:R-:W0:Y:S01]  /*0160*/  S2UR UR8, SR_CgaCtaId ;  /* 0x00000000000879c3 */ /* 0x000e220000008800 */
[----:B------:R-:W-:Y:S01]  /*0170*/  UMOV UR4, 0x400 ;  /* 0x0000040000047882 */ /* 0x000fe20000000000 */
[----:B------:R-:W-:Y:S01]  /*0180*/  UMOV UR5, 0x1 ;  /* 0x0000000100057882 */ /* 0x000fe20000000000 */
[----:B------:R-:W-:Y:S01]  /*0190*/  UMOV UR6, 0x100 ;  /* 0x0000010000067882 */ /* 0x000fe20000000000 */
[----:B------:R-:W-:Y:S01]  /*01a0*/  ELECT P0, URZ, PT ;  /* 0x00000000003f782f */ /* 0x000fe20003800000 */
[----:B------:R-:W-:-:S04]  /*01b0*/  UIADD3 UR6, -UR6, 0x100000, URZ ;  /* 0x0010000006067890 */ /* 0x000fc8000fffe13f */
[----:B------:R-:W-:Y:S02]  /*01c0*/  USHF.L.U32 UR7, UR6, 0xb, URZ ;  /* 0x0000000b06077899 */ /* 0x000fe4000800063f */
[----:B------:R-:W-:Y:S02]  /*01d0*/  USHF.L.U32 UR6, UR6, 0x1, URZ ;  /* 0x0000000106067899 */ /* 0x000fe4000800063f */
[----:B0-----:R-:W-:Y:S02]  /*01e0*/  ULEA UR8, UR8, UR4, 0x18 ;  /* 0x0000000408087291 */ /* 0x001fe4000f8ec03f */
[----:B------:R-:W-:-:S04]  /*01f0*/  UIADD3 UR4, -UR5, 0x100000, URZ ;  /* 0x0010000005047890 */ /* 0x000fc8000fffe13f */
[----:B------:R-:W-:Y:S02]  /*0200*/  USHF.L.U32 UR5, UR4, 0xb, URZ ;  /* 0x0000000b04057899 */ /* 0x000fe4000800063f */
[----:B------:R-:W-:Y:S01]  /*0210*/  USHF.L.U32 UR4, UR4, 0x1, URZ ;  /* 0x0000000104047899 */ /* 0x000fe2000800063f */
[----:B------:R-:W0:Y:S11]  /*0220*/  FENCE.VIEW.ASYNC.S ;  /* 0x00000000000073c6 */ /* 0x000e360000000000 */
[----:B0-----:R0:W1:Y:S01]  /*0230*/  SYNCS.EXCH.64 URZ, [UR8], UR4 ;  /* 0x00000004083f75b2 */ /* 0x0010620008000100 */
[----:B------:R0:W2:Y:S01]  /*0240*/  SYNCS.EXCH.64 URZ, [UR8+0x30], UR6 ;  /* 0x00003006083f75b2 */ /* 0x0000a20008000100 */
[----:B------:R0:W3:Y:S01]  /*0250*/  SYNCS.EXCH.64 URZ, [UR8+0x8], UR4 ;  /* 0x00000804083f75b2 */ /* 0x0000e20008000100 */
[----:B------:R0:W4:Y:S01]  /*0260*/  SYNCS.EXCH.64 URZ, [UR8+0x38], UR6 ;  /* 0x00003806083f75b2 */ /* 0x0001220008000100 */
[----:B------:R0:W0:Y:S01]  /*0270*/  SYNCS.EXCH.64 URZ, [UR8+0x10], UR4 ;  /* 0x00001004083f75b2 */ /* 0x0000220008000100 */
[----:B------:R0:W0:Y:S01]  /*0280*/  SYNCS.EXCH.64 URZ, [UR8+0x40], UR6 ;  /* 0x00004006083f75b2 */ /* 0x0000220008000100 */
[----:B------:R0:W0:Y:S01]  /*0290*/  SYNCS.EXCH.64 URZ, [UR8+0x18], UR4 ;  /* 0x00001804083f75b2 */ /* 0x0000220008000100 */
[----:B------:R0:W0:Y:S01]  /*02a0*/  SYNCS.EXCH.64 URZ, [UR8+0x48], UR6 ;  /* 0x00004806083f75b2 */ /* 0x0000220008000100 */
[----:B------:R0:W0:Y:S01]  /*02b0*/  SYNCS.EXCH.64 URZ, [UR8+0x20], UR4 ;  /* 0x00002004083f75b2 */ /* 0x0000220008000100 */
[----:B------:R0:W0:Y:S01]  /*02c0*/  SYNCS.EXCH.64 URZ, [UR8+0x50], UR6 ;  /* 0x00005006083f75b2 */ /* 0x0000220008000100 */
[----:B------:R0:W0:Y:S01]  /*02d0*/  SYNCS.EXCH.64 URZ, [UR8+0x28], UR4 ;  /* 0x00002804083f75b2 */ /* 0x0000220008000100 */
[----:B------:R0:W0:Y:S01]  /*02e0*/  SYNCS.EXCH.64 URZ, [UR8+0x58], UR6 ;  /* 0x00005806083f75b2 */ /* 0x0000220008000100 */
[----:B------:R-:W-:Y:S01]  /*02f0*/  NOP ;  /* 0x0000000000007918 */ /* 0x000fe20000000000 */
.L_x_2:
[----:B------:R-:W5:Y:S01]  /*0300*/  SHFL.IDX PT, R0, R0, RZ, 0x1f ;  /* 0x00001fff00007589 */ /* 0x000f6200000e0000 */
[----:B------:R-:W-:Y:S01]  /*0310*/  ELECT P0, URZ, PT ;  /* 0x00000000003f782f */ /* 0x000fe20003800000 */
[----:B------:R-:W1:Y:S01]  /*0320*/  LDC R2, c[0x0][0x65c] ;  /* 0x00019700ff027b82 */ /* 0x000e620000000800 */
[----:B------:R-:W-:Y:S01]  /*0330*/  SHF.R.S32.HI R6, RZ, 0x1f, R5 ;  /* 0x0000001fff067819 */ /* 0x000fe20000011405 */
[----:B------:R-:W2:Y:S01]  /*0340*/  S2R R3, SR_CTAID.Y ;  /* 0x0000000000037919 */ /* 0x000ea20000002600 */
[----:B0-----:R-:W-:Y:S01]  /*0350*/  UMOV UR4, 0x20 ;  /* 0x0000002000047882 */ /* 0x001fe20000000000 */
[----:B------:R-:W-:Y:S01]  /*0360*/  ISETP.NE.AND P2, PT, R8, RZ, PT ;  /* 0x000000ff0800720c */ /* 0x000fe20003f45270 */
[----:B------:R-:W-:Y:S01]  /*0370*/  NOP ;  /* 0x0000000000007918 */ /* 0x000fe20000000000 */
[----:B------:R-:W0:Y:S01]  /*0380*/  S2R R4, SR_CTAID.X ;  /* 0x0000000000047919 */ /* 0x000e220000002500 */
[----:B------:R-:W-:Y:S01]  /*0390*/  LEA.HI R6, R6, R5, RZ, 0x2 ;  /* 0x0000000506067211 */ /* 0x000fe200078f10ff */
[----:B------:R-:W-:Y:S01]  /*03a0*/  NOP ;  /* 0x0000000000007918 */ /* 0x000fe20000000000 */
[----:B-----5:R-:W-:-:S02]  /*03b0*/  ISETP.NE.OR P0, PT, R0, RZ, !P0 ;  /* 0x000000ff0000720c */ /* 0x020fc40004705670 */
[----:B-1----:R-:W-:-:S04]  /*03c0*/  ISETP.NE.AND P3, PT, R2, 0x1, PT ;  /* 0x000000010200780c */ /* 0x002fc80003f65270 */
[----:B------:R-:W-:Y:S02]  /*03d0*/  P2R R0, PR, RZ, 0x8 ;  /* 0x00000008ff007803 */ /* 0x000fe40000000000 */
[----:B------:R-:W-:-:S05]  /*03e0*/  LOP3.LUT R0, R6, 0xfffffffc, RZ, 0xc0, !PT ;  /* 0xfffffffc06007812 */ /* 0x000fca00078ec0ff */
[----:B------:R-:W-:Y:S01]  /*03f0*/  VOTEU.ALL UP0, P0 ;  /* 0x00000000003f7886 */ /* 0x000fe20000000000 */
[----:B------:R-:W-:Y:S01]  /*0400*/  IMAD.IADD R0, R5, 0x1, -R0 ;  /* 0x0000000105007824 */ /* 0x000fe200078e0a00 */
[----:B------:R-:W0:Y:S01]  /*0410*/  @P3 LDC R17, c[0x0][0x10] ;  /* 0x00000400ff113b82 */ /* 0x000e220000000800 */
[----:B------:R-:W-:Y:S01]  /*0420*/  VOTEU.ALL UP1, P0 ;  /* 0x00000000003f7886 */ /* 0x000fe20000020000 */
[----:B--2---:R-:W-:Y:S01]  /*0430*/  @P3 IMAD.MOV.U32 R6, RZ, RZ, R3 ;  /* 0x000000ffff063224 */ /* 0x004fe200078e0003 */
[----:B------:R-:W-:Y:S01]  /*0440*/  @!UP0 UMOV UR6, 0x400 ;  /* 0x0000040000068882 */ /* 0x000fe20000000000 */
[----:B------:R-:W-:-:S04]  /*0450*/  @!UP0 UIADD3 UR4, -UR4, 0x100000, URZ ;  /* 0x0010000004048890 */ /* 0x000fc8000fffe13f */
[----:B------:R-:W-:Y:S02]  /*0460*/  @!UP0 USHF.L.U32 UR5, UR4, 0xb, URZ ;  /* 0x0000000b04058899 */ /* 0x000fe4000800063f */
[----:B------:R-:W-:Y:S01]  /*0470*/  @!UP0 USHF.L.U32 UR4, UR4, 0x1, URZ ;  /* 0x0000000104048899 */ /* 0x000fe2000800063f */
[----:B------:R-:W-:Y:S02]  /*0480*/  @P3 IMAD.MOV.U32 R7, RZ, RZ, RZ ;  /* 0x000000ffff073224 */ /* 0x000fe400078e00ff */
[----:B------:R-:W-:Y:S01]  /*0490*/  IMAD.MOV.U32 R5, RZ, RZ, RZ ;  /* 0x000000ffff057224 */ /* 0x000fe200078e00ff */
[----:B------:R-:W1:Y:S01]  /*04a0*/  @!UP0 S2UR UR7, SR_CgaCtaId ;  /* 0x00000000000789c3 */ /* 0x000e620000008800 */
[----:B------:R-:W-:-:S07]  /*04b0*/  @P3 IMAD.MOV.U32 R11, RZ, RZ, RZ ;  /* 0x000000ffff0b3224 */ /* 0x000fce00078e00ff */
[----:B------:R-:W2:Y:S01]  /*04c0*/  @!P3 LDC R9, c[0x0][0xc] ;  /* 0x00000300ff09bb82 */ /* 0x000ea20000000800 */
[----:B0-----:R-:W-:-:S04]  /*04d0*/  @P3 IMAD.WIDE.U32 R16, R4, R17, R6 ;  /* 0x0000001104103225 */ /* 0x001fc800078e0006 */
[----:B------:R-:W-:Y:S01]  /*04e0*/  @P3 IMAD.IADD R17, R17, 0x1, R11 ;  /* 0x0000000111113824 */ /* 0x000fe200078e020b */
[----:B-1----:R-:W-:Y:S01]  /*04f0*/  @!UP0 ULEA UR6, UR7, UR6, 0x18 ;  /* 0x0000000607068291 */ /* 0x002fe2000f8ec03f */
[----:B------:R-:W-:Y:S01]  /*0500*/  VOTEU.ALL UP0, P0 ;  /* 0x00000000003f7886 */ /* 0x000fe20000000000 */
[----:B------:R-:W-:-:S04]  /*0510*/  ISETP.NE.AND P0, PT, R0, 0x3, PT ;  /* 0x000000030000780c */ /* 0x000fc80003f05270 */
[----:B------:R-:W-:Y:S01]  /*0520*/  ISETP.EQ.OR P0, PT, R0, RZ, !P0 ;  /* 0x000000ff0000720c */ /* 0x000fe20004702670 */
[----:B--2---:R-:W-:-:S03]  /*0530*/  @!P3 IMAD.WIDE.U32 R6, R9, R3, R4 ;  /* 0x000000030906b225 */ /* 0x004fc600078e0004 */
[C---:B------:R-:W-:Y:S01]  /*0540*/  ISETP.EQ.AND P0, PT, R8.reuse, RZ, P0 ;  /* 0x000000ff0800720c */ /* 0x040fe20000702270 */
[----:B------:R-:W-:Y:S01]  /*0550*/  VIADD R8, R8, 0xffffffff ;  /* 0xffffffff08087836 */ /* 0x000fe20000000000 */
[----:B------:R-:W0:Y:S02]  /*0560*/  FENCE.VIEW.ASYNC.S ;  /* 0x00000000000073c6 */ /* 0x000e240000000000 */
[----:B0-----:R0:W3:Y:S01]  /*0570*/  @!UP0 SYNCS.EXCH.64 URZ, [UR6+0x70], UR4 ;  /* 0x00007004063f85b2 */ /* 0x0010e20008000100 */
[----:B------:R-:W-:Y:S01]  /*0580*/  @!P3 IMAD.MOV.U32 R16, RZ, RZ, R6 ;  /* 0x000000ffff10b224 */ /* 0x000fe200078e0006 */
[----:B------:R-:W-:Y:S01]  /*0590*/  SEL R19, RZ, 0x1, !P0 ;  /* 0x00000001ff137807 */ /* 0x000fe20004000000 */
[----:B------:R-:W-:Y:S01]  /*05a0*/  @!P3 IMAD.MOV.U32 R17, RZ, RZ, R7 ;  /* 0x000000ffff11b224 */ /* 0x000fe200078e0007 */
[----:B------:R-:W-:-:S04]  /*05b0*/  ISETP.GE.U32.AND P1, PT, R8, 0x2, PT ;  /* 0x000000020800780c */ /* 0x000fc80003f26070 */
[----:B------:R-:W-:Y:S01]  /*05c0*/  SEL R19, R19, 0x2, P1 ;  /* 0x0000000213137807 */ /* 0x000fe20000800000 */
[----:B------:R0:W3:Y:S01]  /*05d0*/  @!UP1 SYNCS.EXCH.64 URZ, [UR6+0x78], UR4 ;  /* 0x00007804063f95b2 */ /* 0x0000e20008000100 */
[----:B------:R-:W-:Y:S01]  /*05e0*/  NOP ;  /* 0x0000000000007918 */ /* 0x000fe20000000000 */
[----:B---34-:R-:W-:Y:S06]  /*05f0*/  BAR.SYNC.DEFER_BLOCKING 0x0 ;  /* 0x0000000000007b1d */ /* 0x018fec0000010000 */
[----:B------:R-:W-:Y:S05]  /*0600*/  @!P2 BRA `(.L_x_3) ;  /* 0x000000ac000ca947 */ /* 0x000fea0003800000 */
[----:B------:R-:W-:-:S13]  /*0610*/  ISETP.GT.U32.AND P0, PT, R8, 0x1, PT ;  /* 0x000000010800780c */ /* 0x000fda0003f04070 */
[----:B0-----:R-:W-:Y:S05]  /*0620*/  @P0 EXIT ;  /* 0x000000000000094d */ /* 0x001fea0003800000 */
[----:B------:R-:W-:Y:S01]  /*0630*/  ULDC.64 UR4, c[0x0][0x650] ;  /* 0x0001940000047ab9 */ /* 0x000fe20000000a00 */
[----:B------:R-:W-:Y:S01]  /*0640*/  PRMT R0, RZ, 0x7610, R0 ;  /* 0x00007610ff007816 */ /* 0x000fe20000000000 */
[----:B------:R-:W-:Y:S01]  /*0650*/  IMAD.MOV.U32 R152, RZ, RZ, -0x1 ;  /* 0xffffffffff987424 */ /* 0x000fe200078e00ff */
[----:B------:R-:W-:Y:S01]  /*0660*/  ISETP.GE.U32.AND P0, PT, R16, UR4, PT ;  /* 0x0000000410007c0c */ /* 0x000fe2000bf06070 */
[----:B------:R-:W-:Y:S01]  /*0670*/  IMAD.MOV.U32 R23, RZ, RZ, -0x1 ;  /* 0xffffffffff177424 */ /* 0x000fe200078e00ff */
[----:B------:R-:W-:Y:S02]  /*0680*/  MOV R153, 0xffffffff ;  /* 0xffffffff00997802 */ /* 0x000fe40000000f00 */
[----:B------:R-:W-:-:S13]  /*0690*/  ISETP.GE.U32.AND.EX P0, PT, R17, UR5, PT, P0 ;  /* 0x0000000511007c0c */ /* 0x000fda000bf06100 */
[----:B------:R-:W-:Y:S05]  /*06a0*/  @P0 BRA `(.L_x_4) ;  /* 0x0000000400540947 */ /* 0x000fea0003800000 */
[----:B------:R-:W0:Y:S01]  /*06b0*/  LDC.64 R14, c[0x0][0x628] ;  /* 0x00018a00ff0e7b82 */ /* 0x000e220000000a00 */
[----:B------:R-:W-:Y:S02]  /*06c0*/  IMAD.MOV.U32 R6, RZ, RZ, R16 ;  /* 0x000000ffff067224 */ /* 0x000fe400078e0010 */
[----:B------:R-:W-:-:S05]  /*06d0*/  IMAD.MOV.U32 R7, RZ, RZ, R17 ;  /* 0x000000ffff077224 */ /* 0x000fca00078e0011 */
[----:B------:R-:W1:Y:S08]  /*06e0*/  LDC R0, c[0x0][0x630] ;  /* 0x00018c00ff007b82 */ /* 0x000e700000000800 */
[----:B------:R-:W2:Y:S01]  /*06f0*/  LDC.64 R20, c[0x0][0x620] ;  /* 0x00018800ff147b82 */ /* 0x000ea20000000a00 */
[----:B0-----:R-:W-:-:S04]  /*0700*/  ISETP.NE.U32.AND P0, PT, R14, RZ, PT ;  /* 0x000000ff0e00720c */ /* 0x001fc80003f05070 */
[----:B------:R-:W-:-:S13]  /*0710*/  ISETP.NE.AND.EX P0, PT, R15, RZ, PT, P0 ;  /* 0x000000ff0f00720c */ /* 0x000fda0003f05300 */
[----:B-12---:R-:W-:Y:S05]  /*0720*/  @!P0 BRA `(.L_x_5) ;  /* 0x0000000000288947 */ /* 0x006fea0003800000 */
[----:B------:R-:W0:Y:S02]  /*0730*/  LDC R11, c[0x0][0x634] ;  /* 0x00018d00ff0b7b82 */ /* 0x000e240000000800 */
[----:B0-----:R-:W-:-:S05]  /*0740*/  IADD3 R11, P0, R16, R11, RZ ;  /* 0x0000000b100b7210 */ /* 0x001fca0007f1e0ff */
[----:B------:R-:W-:-:S04]  /*0750*/  IMAD.X R13, RZ, RZ, R17, P0 ;  /* 0x000000ffff0d7224 */ /* 0x000fc800000e0611 */
[----:B------:R-:W-:-:S04]  /*0760*/  IMAD.WIDE.U32 R6, R13, R14, RZ ;  /* 0x0000000e0d067225 */ /* 0x000fc800078e00ff */
[----:B------:R-:W-:-:S04]  /*0770*/  IMAD.WIDE.U32 R8, P0, R11, R15, R6 ;  /* 0x0000000f0b087225 */ /* 0x000fc80007800006 */
[----:B------:R-:W-:-:S04]  /*0780*/  IMAD.WIDE.U32 R6, R11, R14, RZ ;  /* 0x0000000e0b067225 */ /* 0x000fc800078e00ff */
[----:B------:R-:W-:Y:S01]  /*0790*/  IMAD.X R11, RZ, RZ, RZ, P0 ;  /* 0x000000ffff0b7224 */ /* 0x000fe200000e06ff */
[----:B------:R-:W-:Y:S01]  /*07a0*/  IADD3 RZ, P0, R7, R8, RZ ;  /* 0x0000000807ff7210 */ /* 0x000fe20007f1e0ff */
[----:B------:R-:W-:-:S04]  /*07b0*/  IMAD.MOV.U32 R10, RZ, RZ, R9 ;  /* 0x000000ffff0a7224 */ /* 0x000fc800078e0009 */
[----:B------:R-:W-:-:S08]  /*07c0*/  IMAD.WIDE.U32.X R6, R13, R15, R10, P0 ;  /* 0x0000000f0d067225 */ /* 0x000fd000000e040a */
.L_x_5:
[-CC-:B------:R-:W-:Y:S01]  /*07d0*/  SHF.R.U64 R23, R6, R0.reuse, R7.reuse ;  /* 0x0000000006177219 */ /* 0x180fe20000001207 */
[----:B------:R-:W0:Y:S01]  /*07e0*/  LDC R10, c[0x0][0x618] ;  /* 0x00018600ff0a7b82 */ /* 0x000e220000000800 */
[----:B------:R-:W-:Y:S01]  /*07f0*/  SHF.R.U32.HI R5, RZ, R0, R7 ;  /* 0x00000000ff057219 */ /* 0x000fe20000011607 */
[----:B------:R-:W-:Y:S01]  /*0800*/  ULDC UR4, c[0x0][0x150] ;  /* 0x0000540000047ab9 */ /* 0x000fe20000000800 */
[----:B------:R-:W-:Y:S02]  /*0810*/  IADD3 R9, P0, RZ, -R23, RZ ;  /* 0x80000017ff097210 */ /* 0x000fe40007f1e0ff */
[----:B------:R-:W-:-:S03]  /*0820*/  I2FP.F32.U32 R0, R4 ;  /* 0x0000000400007245 */ /* 0x000fc60000201000 */
[----:B------:R-:W1:Y:S01]  /*0830*/  LDC.64 R28, c[0x0][0x640] ;  /* 0x00019000ff1c7b82 */ /* 0x000e620000000a00 */
[----:B------:R-:W-:Y:S02]  /*0840*/  IMAD.X R11, RZ, RZ, ~R5, P0 ;  /* 0x000000ffff0b7224 */ /* 0x000fe400000e0e05 */
[----:B------:R-:W-:Y:S01]  /*0850*/  FMUL R0, R0, UR4 ;  /* 0x0000000400007c20 */ /* 0x000fe20008400000 */
[----:B------:R-:W-:Y:S01]  /*0860*/  IMAD.WIDE.U32 R6, R9, R20, R16 ;  /* 0x0000001409067225 */ /* 0x000fe200078e0010 */
[----:B------:R-:W-:-:S03]  /*0870*/  ULDC UR4, c[0x0][0x154] ;  /* 0x0000550000047ab9 */ /* 0x000fc60000000800 */
[----:B------:R-:W-:Y:S01]  /*0880*/  IMAD R8, R11, R20, RZ ;  /* 0x000000140b087224 */ /* 0x000fe200078e02ff */
[----:B------:R-:W2:Y:S01]  /*0890*/  LDC R5, c[0x0][0x144] ;  /* 0x00005100ff057b82 */ /* 0x000ea20000000800 */
[----:B------:R-:W3:Y:S02]  /*08a0*/  F2I.U32.TRUNC.NTZ R0, R0 ;  /* 0x0000000000007305 */ /* 0x000ee4000020f000 */
[----:B------:R-:W-:-:S04]  /*08b0*/  IMAD R9, R9, R21, R8 ;  /* 0x0000001509097224 */ /* 0x000fc800078e0208 */
[----:B------:R-:W-:Y:S01]  /*08c0*/  IMAD.IADD R7, R7, 0x1, R9 ;  /* 0x0000000107077824 */ /* 0x000fe200078e0209 */
[----:B------:R-:W4:Y:S01]  /*08d0*/  LDC R12, c[0x0][0x608] ;  /* 0x00018200ff0c7b82 */ /* 0x000f220000000800 */
[----:B------:R-:W-:-:S03]  /*08e0*/  MOV R9, 0xffffffff ;  /* 0xffffffff00097802 */ /* 0x000fc60000000f00 */
[-CC-:B0-----:R-:W-:Y:S02]  /*08f0*/  SHF.R.U64 R20, R6, R10.reuse, R7.reuse ;  /* 0x0000000a06147219 */ /* 0x181fe40000001207 */
[----:B------:R-:W-:Y:S02]  /*0900*/  I2FP.F32.U32 R6, R3 ;  /* 0x0000000300067245 */ /* 0x000fe40000201000 */
[----:B------:R-:W0:Y:S01]  /*0910*/  LDC R26, c[0x0][0x658] ;  /* 0x00019600ff1a7b82 */ /* 0x000e220000000800 */
[----:B-1----:R-:W-:Y:S01]  /*0920*/  ISETP.NE.U32.AND P0, PT, R28, RZ, PT ;  /* 0x000000ff1c00720c */ /* 0x002fe20003f05070 */
[----:B---3--:R-:W-:Y:S01]  /*0930*/  IMAD.MOV R8, RZ, RZ, -R0 ;  /* 0x000000ffff087224 */ /* 0x008fe200078e0a00 */
[----:B------:R-:W-:Y:S01]  /*0940*/  SHF.R.U32.HI R7, RZ, R10, R7 ;  /* 0x0000000aff077219 */ /* 0x000fe20000011607 */
[----:B------:R-:W-:Y:S01]  /*0950*/  FMUL R6, R6, UR4 ;  /* 0x0000000406067c20 */ /* 0x000fe20008400000 */
[----:B------:R-:W-:-:S03]  /*0960*/  ISETP.NE.AND.EX P0, PT, R29, RZ, PT, P0 ;  /* 0x000000ff1d00720c */ /* 0x000fc60003f05300 */
[----:B------:R-:W1:Y:S01]  /*0970*/  LDC R14, c[0x0][0x148] ;  /* 0x00005200ff0e7b82 */ /* 0x000e620000000800 */
[----:B--2---:R-:W-:-:S07]  /*0980*/  IMAD R0, R5, R8, R4 ;  /* 0x0000000805007224 */ /* 0x004fce00078e0204 */
[----:B------:R-:W2:Y:S01]  /*0990*/  LDC R24, c[0x0][0x600] ;  /* 0x00018000ff187b82 */ /* 0x000ea20000000800 */
[-CC-:B----4-:R-:W-:Y:S02]  /*09a0*/  SHF.R.U64 R30, R20, R12.reuse, R7.reuse ;  /* 0x0000000c141e7219 */ /* 0x190fe40000001207 */
[----:B------:R-:W-:Y:S01]  /*09b0*/  SHF.R.U32.HI R5, RZ, R12, R7 ;  /* 0x0000000cff057219 */ /* 0x000fe20000011607 */
[----:B------:R-:W-:Y:S01]  /*09c0*/  IMAD.MOV.U32 R7, RZ, RZ, 0x1 ;  /* 0x00000001ff077424 */ /* 0x000fe200078e00ff */
[----:B------:R3:W4:Y:S03]  /*09d0*/  F2I.U32.TRUNC.NTZ R12, R6 ;  /* 0x00000006000c7305 */ /* 0x000726000020f000 */
[----:B------:R-:W1:Y:S01]  /*09e0*/  LDC R15, c[0x0][0x648] ;  /* 0x00019200ff0f7b82 */ /* 0x000e620000000800 */
[-C--:B0-----:R-:W-:Y:S02]  /*09f0*/  SHF.L.U32 R4, R9, R26.reuse, RZ ;  /* 0x0000001a09047219 */ /* 0x081fe400000006ff */
[----:B------:R-:W-:-:S02]  /*0a00*/  SHF.R.U64 R32, R30, R26, R5 ;  /* 0x0000001a1e207219 */ /* 0x000fc40000001205 */
[----:B------:R-:W-:Y:S02]  /*0a10*/  LOP3.LUT R11, RZ, R4, RZ, 0x33, !PT ;  /* 0x00000004ff0b7212 */ /* 0x000fe400078e33ff */
[-C--:B------:R-:W-:Y:S01]  /*0a20*/  SHF.R.U32.HI R5, RZ, R26.reuse, R5 ;  /* 0x0000001aff057219 */ /* 0x080fe20000011605 */
[----:B------:R-:W0:Y:S01]  /*0a30*/  LDC R21, c[0x0][0x638] ;  /* 0x00018e00ff157b82 */ /* 0x000e220000000800 */
[----:B------:R-:W-:Y:S01]  /*0a40*/  SHF.L.U32 R10, R7, R26, RZ ;  /* 0x0000001a070a7219 */ /* 0x000fe200000006ff */
[----:B------:R-:W-:-:S06]  /*0a50*/  IMAD.MOV.U32 R4, RZ, RZ, R32 ;  /* 0x000000ffff047224 */ /* 0x000fcc00078e0020 */
[----:B------:R-:W0:Y:S01]  /*0a60*/  LDC R152, c[0x0][0x610] ;  /* 0x00018400ff987b82 */ /* 0x000e220000000800 */
[----:B---34-:R-:W-:Y:S05]  /*0a70*/  @!P0 BRA `(.L_x_6) ;  /* 0x0000000000288947 */ /* 0x018fea0003800000 */
[----:B------:R-:W3:Y:S02]  /*0a80*/  LDC R9, c[0x0][0x64c] ;  /* 0x00019300ff097b82 */ /* 0x000ee40000000800 */
[----:B---3--:R-:W-:-:S05]  /*0a90*/  IADD3 R9, P0, R32, R9, RZ ;  /* 0x0000000920097210 */ /* 0x008fca0007f1e0ff */
        /* <DEDUP_REMOVED lines=8> */
.L_x_6:
[----:B-1----:R-:W-:Y:S01]  /*0b20*/  SHF.R.U64 R4, R4, R15, R5 ;  /* 0x0000000f04047219 */ /* 0x002fe20000001205 */
[----:B--2---:R-:W-:Y:S01]  /*0b30*/  VIADD R5, R24, 0xffffffff ;  /* 0xffffffff18057836 */ /* 0x004fe20000000000 */
[----:B------:R-:W-:Y:S01]  /*0b40*/  LOP3.LUT R11, R30, R11, RZ, 0xc0, !PT ;  /* 0x0000000b1e0b7212 */ /* 0x000fe200078ec0ff */
[----:B------:R-:W-:Y:S02]  /*0b50*/  IMAD.MOV R12, RZ, RZ, -R12 ;  /* 0x000000ffff0c7224 */ /* 0x000fe400078e0a0c */
[----:B------:R-:W-:Y:S01]  /*0b60*/  IMAD.MOV R6, RZ, RZ, -R4 ;  /* 0x000000ffff067224 */ /* 0x000fe200078e0a04 */
[----:B------:R-:W-:Y:S01]  /*0b70*/  LOP3.LUT R5, R20, R5, RZ, 0xc0, !PT ;  /* 0x0000000514057212 */ /* 0x000fe200078ec0ff */
[----:B------:R-:W-:Y:S02]  /*0b80*/  @P3 IMAD R0, R14, R12, R3 ;  /* 0x0000000c0e003224 */ /* 0x000fe400078e0203 */
[----:B------:R-:W-:Y:S02]  /*0b90*/  IMAD R11, R10, R4, R11 ;  /* 0x000000040a0b7224 */ /* 0x000fe400078e020b */
[----:B0-----:R-:W-:-:S02]  /*0ba0*/  IMAD R3, R6, R21, R32 ;  /* 0x0000001506037224 */ /* 0x001fc400078e0220 */
[----:B------:R-:W-:Y:S02]  /*0bb0*/  IMAD R152, R11, R152, R0 ;  /* 0x000000980b987224 */ /* 0x000fe400078e0200 */
[----:B------:R-:W-:Y:S02]  /*0bc0*/  IMAD R3, R3, R24, R5 ;  /* 0x0000001803037224 */ /* 0x000fe400078e0205 */
[----:B------:R-:W-:-:S03]  /*0bd0*/  IMAD.MOV.U32 R0, RZ, RZ, 0x1 ;  /* 0x00000001ff007424 */ /* 0x000fc600078e00ff */
[----:B------:R-:W-:Y:S02]  /*0be0*/  SEL R153, R3, R152, !P3 ;  /* 0x0000009803997207 */ /* 0x000fe40005800000 */
[----:B------:R-:W-:-:S07]  /*0bf0*/  SEL R152, R152, R3, !P3 ;  /* 0x0000000398987207 */ /* 0x000fce0005800000 */
.L_x_4:
[----:B------:R-:W-:-:S08]  /*0c00*/  NOP ;  /* 0x0000000000007918 */ /* 0x000fd00000000000 */
[----:B------:R-:W0:Y:S02]  /*0c10*/  USETMAXREG.TRY_ALLOC.CTAPOOL UP0, 0xe8 ;  /* 0x000000e8000079c8 */ /* 0x000e240008000600 */
[----:B0-----:R-:W-:-:S13]  /*0c20*/  PLOP3.LUT P0, PT, PT, PT, UP0, 0x80, 0x0 ;  /* 0x000000000000781c */ /* 0x001fda0003f0f008 */
[----:B------:R-:W-:Y:S05]  /*0c30*/  @!P0 BRA `(.L_x_4) ;  /* 0xfffffffc00f08947 */ /* 0x000fea000383ffff */
[----:B------:R-:W-:Y:S01]  /*0c40*/  ULDC.64 UR4, c[0x0][0x598] ;  /* 0x0001660000047ab9 */ /* 0x000fe20000000a00 */
[----:B------:R-:W-:Y:S01]  /*0c50*/  ULDC.64 UR36, c[0x0][0x208] ;  /* 0x0000820000247ab9 */ /* 0x000fe20000000a00 */
[----:B------:R-:W-:-:S04]  /*0c60*/  ISETP.NE.U32.AND P0, PT, RZ, UR4, PT ;  /* 0x00000004ff007c0c */ /* 0x000fc8000bf05070 */
[----:B------:R-:W-:-:S13]  /*0c70*/  ISETP.NE.AND.EX P0, PT, RZ, UR5, PT, P0 ;  /* 0x00000005ff007c0c */ /* 0x000fda000bf05300 */
[----:B------:R-:W-:Y:S05]  /*0c80*/  @!P0 BRA `(.L_x_7) ;  /* 0x00000000001c8947 */ /* 0x000fea0003800000 */
[----:B------:R-:W0:Y:S02]  /*0c90*/  LDC.64 R4, c[0x0][0x598] ;  /* 0x00016600ff047b82 */ /* 0x000e240000000a00 */
[----:B0-----:R-:W2:Y:S02]  /*0ca0*/  LDG.E.64 R4, desc[UR36][R4.64] ;  /* 0x0000002404047981 */ /* 0x001ea4000c1e1b00 */
[----:B--2---:R-:W-:-:S04]  /*0cb0*/  ISETP.NE.U32.AND P0, PT, R4, RZ, PT ;  /* 0x000000ff0400720c */ /* 0x004fc80003f05070 */
[----:B------:R-:W-:-:S13]  /*0cc0*/  ISETP.NE.AND.EX P0, PT, R5, RZ, PT, P0 ;  /* 0x000000ff0500720c */ /* 0x000fda0003f05300 */
[----:B------:R-:W-:Y:S05]  /*0cd0*/  @!P0 BRA `(.L_x_7) ;  /* 0x0000000000088947 */ /* 0x000fea0003800000 */
[----:B------:R0:W5:Y:S01]  /*0ce0*/  LD.E R154, desc[UR36][R4.64] ;  /* 0x00000024049a7980 */ /* 0x000162000c101900 */
[----:B------:R-:W-:Y:S05]  /*0cf0*/  BRA `(.L_x_8) ;  /* 0x0000000000247947 */ /* 0x000fea0003800000 */
.L_x_7:
[----:B------:R-:W-:Y:S02]  /*0d00*/  ULDC.64 UR4, c[0x0][0x588] ;  /* 0x0001620000047ab9 */ /* 0x000fe40000000a00 */
[----:B------:R-:W-:-:S04]  /*0d10*/  ISETP.NE.U32.AND P0, PT, RZ, UR4, PT ;  /* 0x00000004ff007c0c */ /* 0x000fc8000bf05070 */
[----:B------:R-:W-:-:S13]  /*0d20*/  ISETP.NE.AND.EX P0, PT, RZ, UR5, PT, P0 ;  /* 0x00000005ff007c0c */ /* 0x000fda000bf05300 */
[----:B------:R-:W-:Y:S05]  /*0d30*/  @!P0 BRA `(.L_x_9) ;  /* 0x00000000000c8947 */ /* 0x000fea0003800000 */
[----:B------:R-:W0:Y:S02]  /*0d40*/  LDC.64 R154, c[0x0][0x588] ;  /* 0x00016200ff9a7b82 */ /* 0x000e240000000a00 */
[----:B0-----:R1:W5:Y:S01]  /*0d50*/  LDG.E R154, desc[UR36][R154.64] ;  /* 0x000000249a9a7981 */ /* 0x001362000c1e1900 */
[----:B------:R-:W-:Y:S05]  /*0d60*/  BRA `(.L_x_8) ;  /* 0x0000000000087947 */ /* 0x000fea0003800000 */
.L_x_9:
[----:B------:R-:W-:Y:S02]  /*0d70*/  ULDC UR4, c[0x0][0x580] ;  /* 0x0001600000047ab9 */ /* 0x000fe40000000800 */
[----:B------:R-:W-:-:S07]  /*0d80*/  MOV R154, UR4 ;  /* 0x00000004009a7c02 */ /* 0x000fce0008000f00 */
.L_x_8:
[----:B------:R-:W-:Y:S02]  /*0d90*/  ULDC.64 UR4, c[0x0][0x5a0] ;  /* 0x0001680000047ab9 */ /* 0x000fe40000000a00 */
[----:B------:R-:W-:-:S04]  /*0da0*/  ISETP.NE.U32.AND P0, PT, RZ, UR4, PT ;  /* 0x00000004ff007c0c */ /* 0x000fc8000bf05070 */
[----:B------:R-:W-:-:S13]  /*0db0*/  ISETP.NE.AND.EX P0, PT, RZ, UR5, PT, P0 ;  /* 0x00000005ff007c0c */ /* 0x000fda000bf05300 */
[----:B------:R-:W-:Y:S05]  /*0dc0*/  @!P0 BRA `(.L_x_10) ;  /* 0x00000000001c8947 */ /* 0x000fea0003800000 */
[----:B0-----:R-:W0:Y:S02]  /*0dd0*/  LDC.64 R4, c[0x0][0x5a0] ;  /* 0x00016800ff047b82 */ /* 0x001e240000000a00 */
[----:B0-----:R-:W2:Y:S02]  /*0de0*/  LDG.E.64 R4, desc[UR36][R4.64] ;  /* 0x0000002404047981 */ /* 0x001ea4000c1e1b00 */
[----:B--2---:R-:W-:-:S04]  /*0df0*/  ISETP.NE.U32.AND P0, PT, R4, RZ, PT ;  /* 0x000000ff0400720c */ /* 0x004fc80003f05070 */
[----:B------:R-:W-:-:S13]  /*0e00*/  ISETP.NE.AND.EX P0, PT, R5, RZ, PT, P0 ;  /* 0x000000ff0500720c */ /* 0x000fda0003f05300 */
[----:B------:R-:W-:Y:S05]  /*0e10*/  @!P0 BRA `(.L_x_10) ;  /* 0x0000000000088947 */ /* 0x000fea0003800000 */
[----:B-1----:R0:W5:Y:S01]  /*0e20*/  LD.E R155, desc[UR36][R4.64] ;  /* 0x00000024049b7980 */ /* 0x002162000c101900 */
[----:B------:R-:W-:Y:S05]  /*0e30*/  BRA `(.L_x_11) ;  /* 0x0000000000247947 */ /* 0x000fea0003800000 */
.L_x_10:
[----:B------:R-:W-:Y:S02]  /*0e40*/  ULDC.64 UR4, c[0x0][0x590] ;  /* 0x0001640000047ab9 */ /* 0x000fe40000000a00 */
[----:B------:R-:W-:-:S04]  /*0e50*/  ISETP.NE.U32.AND P0, PT, RZ, UR4, PT ;  /* 0x00000004ff007c0c */ /* 0x000fc8000bf05070 */
[----:B------:R-:W-:-:S13]  /*0e60*/  ISETP.NE.AND.EX P0, PT, RZ, UR5, PT, P0 ;  /* 0x00000005ff007c0c */ /* 0x000fda000bf05300 */
[----:B------:R-:W-:Y:S05]  /*0e70*/  @!P0 BRA `(.L_x_12) ;  /* 0x00000000000c8947 */ /* 0x000fea0003800000 */
[----:B0-----:R-:W1:Y:S02]  /*0e80*/  LDC.64 R4, c[0x0][0x590] ;  /* 0x00016400ff047b82 */ /* 0x001e640000000a00 */
[----:B-1----:R1:W5:Y:S01]  /*0e90*/  LDG.E R155, desc[UR36][R4.64] ;  /* 0x00000024049b7981 */ /* 0x002362000c1e1900 */
[----:B------:R-:W-:Y:S05]  /*0ea0*/  BRA `(.L_x_11) ;  /* 0x0000000000087947 */ /* 0x000fea0003800000 */
.L_x_12:
[----:B------:R-:W-:Y:S02]  /*0eb0*/  ULDC UR4, c[0x0][0x584] ;  /* 0x0001610000047ab9 */ /* 0x000fe40000000800 */
[----:B-1----:R-:W-:-:S07]  /*0ec0*/  IMAD.U32 R155, RZ, RZ, UR4 ;  /* 0x00000004ff9b7e24 */ /* 0x002fce000f8e00ff */
.L_x_11:
[----:B------:R-:W-:-:S13]  /*0ed0*/  LOP3.LUT P0, RZ, R0, 0xff, RZ, 0xc0, !PT ;  /* 0x000000ff00ff7812 */ /* 0x000fda000780c0ff */
[----:B------:R-:W-:Y:S05]  /*0ee0*/  @!P0 EXIT ;  /* 0x000000000000894d */ /* 0x000fea0003800000 */
[----:B------:R-:W-:Y:S01]  /*0ef0*/  ULDC UR4, c[0x0][0x28c] ;  /* 0x0000a30000047ab9 */ /* 0x000fe20000000800 */
[----:B------:R-:W-:Y:S01]  /*0f00*/  LOP3.LUT R164, R19, 0x1, RZ, 0xfc, !PT ;  /* 0x0000000113a47812 */ /* 0x000fe200078efcff */
[----:B------:R-:W-:Y:S01]  /*0f10*/  UIADD3 UR4, UR4, 0x7f, URZ ;  /* 0x0000007f04047890 */ /* 0x000fe2000fffe03f */
[----:B------:R-:W-:Y:S01]  /*0f20*/  UMOV UR38, URZ ;  /* 0x0000003f00267c82 */ /* 0x000fe20008000000 */
[----:B------:R-:W-:Y:S02]  /*0f30*/  UMOV UR39, URZ ;  /* 0x0000003f00277c82 */ /* 0x000fe40008000000 */
[----:B------:R-:W-:-:S04]  /*0f40*/  USHF.R.S32.HI UR5, URZ, 0x1f, UR4 ;  /* 0x0000001f3f057899 */ /* 0x000fc80008011404 */
[----:B------:R-:W-:-:S04]  /*0f50*/  ULEA.HI UR5, UR5, UR4, URZ, 0x7 ;  /* 0x0000000405057291 */ /* 0x000fc8000f8f383f */
[----:B------:R-:W-:-:S12]  /*0f60*/  USHF.R.S32.HI UR40, URZ, 0x7, UR5 ;  /* 0x000000073f287899 */ /* 0x000fd80008011405 */
.L_x_284:
[----:B------:R-:W-:Y:S01]  /*0f70*/  LOP3.LUT R0, R18, 0x80, RZ, 0xc0, !PT ;  /* 0x0000008012007812 */ /* 0x000fe200078ec0ff */
[----:B--2---:R-:W2:Y:S01]  /*0f80*/  S2UR UR7, SR_CgaCtaId ;  /* 0x00000000000779c3 */ /* 0x004ea20000008800 */
[----:B------:R-:W-:Y:S02]  /*0f90*/  UMOV UR6, 0x400 ;  /* 0x0000040000067882 */ /* 0x000fe40000000000 */
[----:B------:R-:W-:-:S06]  /*0fa0*/  SHF.R.U32.HI R0, RZ, 0x7, R0 ;  /* 0x00000007ff007819 */ /* 0x000fcc0000011600 */
[----:B---3--:R-:W3:Y:S01]  /*0fb0*/  SHFL.IDX PT, R0, R0, RZ, 0x1f ;  /* 0x00001fff00007589 */ /* 0x008ee200000e0000 */
[----:B--2---:R-:W-:Y:S01]  /*0fc0*/  ULEA UR42, UR7, UR6, 0x18 ;  /* 0x00000006072a7291 */ /* 0x004fe2000f8ec03f */
[----:B---3--:R-:W-:-:S13]  /*0fd0*/  R2UR UR4, R0 ;  /* 0x00000000000472ca */ /* 0x008fda00000e0000 */
[----:B------:R-:W-:-:S04]  /*0fe0*/  ULEA.HI UR5, UR4, UR4, URZ, 0x1 ;  /* 0x0000000404057291 */ /* 0x000fc8000f8f083f */
[----:B------:R-:W-:-:S04]  /*0ff0*/  ULOP3.LUT UR5, UR5, 0x7fffe, URZ, 0xc0, !UPT ;  /* 0x0007fffe05057892 */ /* 0x000fc8000f8ec03f */
[----:B------:R-:W-:-:S03]  /*1000*/  UIADD3 UR5, UR4, -UR5, URZ ;  /* 0x8000000504057290 */ /* 0x000fc6000fffe03f */
[----:B------:R-:W-:Y:S01]  /*1010*/  ULDC UR4, c[0x0][0x28c] ;  /* 0x0000a30000047ab9 */ /* 0x000fe20000000800 */
[----:B------:R-:W-:Y:S01]  /*1020*/  ULEA UR5, UR5, UR42, 0xd ;  /* 0x0000002a05057291 */ /* 0x000fe2000f8e683f */
[----:B------:R-:W-:-:S03]  /*1030*/  ISETP.LT.AND P0, PT, RZ, UR4, PT ;  /* 0x00000004ff007c0c */ /* 0x000fc6000bf01270 */
[----:B------:R-:W-:-:S04]  /*1040*/  UIADD3 UR5, UR5, 0x180, URZ ;  /* 0x0000018005057890 */ /* 0x000fc8000fffe03f */
[----:B------:R-:W-:-:S04]  /*1050*/  USHF.R.U32.HI UR5, URZ, 0x4, UR5 ;  /* 0x000000043f057899 */ /* 0x000fc80008011605 */
[----:B------:R-:W-:Y:S02]  /*1060*/  ULOP3.LUT UR41, UR5, 0x3fff, URZ, 0xc0, !UPT ;  /* 0x00003fff05297892 */ /* 0x000fe4000f8ec03f */
[----:B-1--45:R-:W-:Y:S10]  /*1070*/  @P0 BRA `(.L_x_13) ;  /* 0x0000000000400947 */ /* 0x032ff40003800000 */
[----:B------:R-:W-:Y:S01]  /*1080*/  MOV R0, 0x0 ;  /* 0x0000000000007802 */ /* 0x000fe20000000f00 */
[----:B------:R-:W-:Y:S01]  /*1090*/  ULDC.64 UR4, c[0x4][0x68] ;  /* 0x01001a0000047ab9 */ /* 0x000fe20000000a00 */
[----:B------:R-:W-:Y:S01]  /*10a0*/  ULDC.64 UR6, c[0x4][0x8] ;  /* 0x0100020000067ab9 */ /* 0x000fe20000000a00 */
[----:B01----:R-:W-:Y:S01]  /*10b0*/  IMAD.U32 R4, RZ, RZ, UR4 ;  /* 0x00000004ff047e24 */ /* 0x003fe2000f8e00ff */
[----:B------:R0:W1:Y:S01]  /*10c0*/  LDC.64 R14, c[0x4][R0] ;  /* 0x01000000000e7b82 */ /* 0x0000620000000a00 */
[----:B------:R-:W-:Y:S01]  /*10d0*/  IMAD.U32 R5, RZ, RZ, UR5 ;  /* 0x00000005ff057e24 */ /* 0x000fe2000f8e00ff */
[----:B------:R-:W-:Y:S01]  /*10e0*/  ULDC.64 UR4, c[0x4][0x70] ;  /* 0x01001c0000047ab9 */ /* 0x000fe20000000a00 */
[----:B------:R-:W-:Y:S01]  /*10f0*/  IMAD.U32 R10, RZ, RZ, UR6 ;  /* 0x00000006ff0a7e24 */ /* 0x000fe2000f8e00ff */
[----:B------:R-:W-:Y:S01]  /*1100*/  MOV R13, RZ ;  /* 0x000000ff000d7202 */ /* 0x000fe20000000f00 */
[----:B------:R-:W-:Y:S02]  /*1110*/  IMAD.U32 R6, RZ, RZ, UR4 ;  /* 0x00000004ff067e24 */ /* 0x000fe4000f8e00ff */
[----:B------:R-:W-:-:S02]  /*1120*/  IMAD.U32 R7, RZ, RZ, UR5 ;  /* 0x00000005ff077e24 */ /* 0x000fc4000f8e00ff */
[----:B------:R-:W-:Y:S02]  /*1130*/  IMAD.U32 R11, RZ, RZ, UR7 ;  /* 0x00000007ff0b7e24 */ /* 0x000fe4000f8e00ff */
[----:B------:R-:W-:Y:S02]  /*1140*/  IMAD.MOV.U32 R8, RZ, RZ, 0x1e1 ;  /* 0x000001e1ff087424 */ /* 0x000fe400078e00ff */
[----:B0-----:R-:W-:-:S07]  /*1150*/  IMAD.MOV.U32 R12, RZ, RZ, 0x1 ;  /* 0x00000001ff0c7424 */ /* 0x001fce00078e00ff */
[----:B------:R-:W-:-:S07]  /*1160*/  LEPC R20, `(.L_x_13) ;  /* 0x000000001014794e */ /* 0x000fce0000000000 */
[----:B-1---5:R-:W-:Y:S05]  /*1170*/  CALL.ABS.NOINC R14 ;  /* 0x000000000e007343 */ /* 0x022fea0003c00000 */
.L_x_13:
[----:B------:R-:W-:-:S13]  /*1180*/  ISETP.NE.AND P0, PT, R164, 0x3, PT ;  /* 0x00000003a400780c */ /* 0x000fda0003f05270 */
[----:B------:R-:W-:Y:S05]  /*1190*/  @!P0 BRA `(.L_x_14) ;  /* 0x0000000000048947 */ /* 0x000fea0003800000 */
[----:B------:R-:W-:Y:S01]  /*11a0*/  BPT.TRAP 0x1 ;  /* 0x000000040000795c */ /* 0x000fe20000300000 */
.L_x_14:
[----:B------:R-:W-:Y:S02]  /*11b0*/  IMAD.U32 R3, RZ, RZ, UR39 ;  /* 0x00000027ff037e24 */ /* 0x000fe4000f8e00ff */
[----:B------:R-:W-:-:S03]  /*11c0*/  IMAD.U32 R0, RZ, RZ, UR38 ;  /* 0x00000026ff007e24 */ /* 0x000fc6000f8e00ff */
[----:B------:R-:W-:Y:S02]  /*11d0*/  LEA R3, R3, UR42, 0x3 ;  /* 0x0000002a03037c11 */ /* 0x000fe4000f8e18ff */
[----:B------:R-:W-:-:S04]  /*11e0*/  SHF.L.U32 R0, R0, 0x1f, RZ ;  /* 0x0000001f00007819 */ /* 0x000fc800000006ff */
[----:B------:R2:W3:Y:S01]  /*11f0*/  SYNCS.PHASECHK.TRANS64.TRYWAIT P1, [R3+URZ], R0 ;  /* 0x00000000030075a7 */ /* 0x0004e2000802017f */
[----:B------:R-:W-:Y:S05]  /*1200*/  @!P0 BRA `(.L_x_15) ;  /* 0x0000000000048947 */ /* 0x000fea0003800000 */
[----:B------:R-:W-:Y:S01]  /*1210*/  BPT.TRAP 0x1 ;  /* 0x000000040000795c */ /* 0x000fe20000300000 */
.L_x_15:
[----:B---3--:R-:W-:Y:S05]  /*1220*/  @P1 BRA `(.L_x_16) ;  /* 0x0000000000081947 */ /* 0x008fea0003800000 */
[----:B------:R-:W3:Y:S02]  /*1230*/  SYNCS.PHASECHK.TRANS64.TRYWAIT P1, [R3+URZ], R0 ;  /* 0x00000000030075a7 */ /* 0x000ee4000802017f */
[----:B---3--:R-:W-:Y:S05]  /*1240*/  @!P1 BRA `(.L_x_17) ;  /* 0x000000b800009947 */ /* 0x008fea0003800000 */
.L_x_16:
[----:B------:R-:W-:-:S04]  /*1250*/  UISETP.LT.AND UP0, UPT, UR40, 0x1, UPT ;  /* 0x000000012800788c */ /* 0x000fc8000bf01270 */
[----:B------:R-:W-:-:S04]  /*1260*/  USEL UR4, UR40, 0x1, UP0 ;  /* 0x0000000128047887 */ /* 0x000fc80008000000 */
[----:B------:R-:W-:-:S06]  /*1270*/  UIADD3 UR4, UR40, -UR4, URZ ;  /* 0x8000000428047290 */ /* 0x000fcc000fffe03f */
[----:B--23--:R-:W-:Y:S01]  /*1280*/  IMAD.U32 R0, RZ, RZ, UR4 ;  /* 0x00000004ff007e24 */ /* 0x00cfe2000f8e00ff */
[----:B------:R-:W-:Y:S05]  /*1290*/  WARPSYNC.ALL ;  /* 0x0000000000007948 */ /* 0x000fea0003800000 */
[----:B------:R-:W-:Y:S01]  /*12a0*/  ISETP.GE.AND P1, PT, R0, 0x1, PT ;  /* 0x000000010000780c */ /* 0x000fe20003f26270 */
[----:B------:R-:W-:Y:S01]  /*12b0*/  UIADD3 UR4, UR42, 0x60180, URZ ;  /* 0x000601802a047890 */ /* 0x000fe2000fffe03f */
[----:B------:R-:W-:Y:S01]  /*12c0*/  WARPGROUP.ARRIVE ;  /* 0x00000000000079c5 */ /* 0x000fe20000000000 */
[----:B------:R-:W-:Y:S01]  /*12d0*/  UMOV UR9, 0x40000040 ;  /* 0x4000004000097882 */ /* 0x000fe20000000000 */
[----:B------:R-:W-:Y:S01]  /*12e0*/  UMOV UR11, 0x40000040 ;  /* 0x40000040000b7882 */ /* 0x000fe20000000000 */
[----:B------:R-:W-:Y:S01]  /*12f0*/  USHF.R.U32.HI UR4, URZ, 0x4, UR4 ;  /* 0x000000043f047899 */ /* 0x000fe20008011604 */
[----:B------:R-:W-:Y:S01]  /*1300*/  UMOV UR15, UR11 ;  /* 0x0000000b000f7c82 */ /* 0x000fe20008000000 */
[----:B------:R-:W-:-:S02]  /*1310*/  UMOV UR13, 0x40000040 ;  /* 0x40000040000d7882 */ /* 0x000fc40000000000 */
[----:B------:R-:W-:Y:S02]  /*1320*/  ULOP3.LUT UR5, UR4, 0x3fff, URZ, 0xc0, !UPT ;  /* 0x00003fff04057892 */ /* 0x000fe4000f8ec03f */
[----:B------:R-:W-:Y:S02]  /*1330*/  ULOP3.LUT UR4, UR41, 0x10000, URZ, 0xfc, !UPT ;  /* 0x0001000029047892 */ /* 0x000fe4000f8efc3f */
[----:B------:R-:W-:Y:S02]  /*1340*/  ULOP3.LUT UR5, UR5, 0x10000, URZ, 0xfc, !UPT ;  /* 0x0001000005057892 */ /* 0x000fe4000f8efc3f */
[----:B------:R-:W-:Y:S02]  /*1350*/  ULEA UR8, UR39, UR4, 0xc ;  /* 0x0000000427087291 */ /* 0x000fe4000f8e603f */
[----:B------:R-:W-:Y:S02]  /*1360*/  ULEA UR6, UR39, UR5, 0xb ;  /* 0x0000000527067291 */ /* 0x000fe4000f8e583f */
[----:B------:R-:W-:-:S05]  /*1370*/  UIADD3 UR12, UR8, 0x400, URZ ;  /* 0x00000400080c7890 */ /* 0x000fca000fffe03f */
[----:B------:R-:W-:Y:S02]  /*1380*/  UMOV UR10, UR6 ;  /* 0x00000006000a7c82 */ /* 0x000fe40008000000 */
[----:B------:R-:W-:Y:S01]  /*1390*/  HGMMA.64x128x16.F32.BF16 R88, gdesc[UR8], RZ, !UPT, gsb0 ;  /* 0x01e00000085879f0 */ /* 0x000fe2000c0018ff */
[----:B------:R-:W-:Y:S02]  /*13a0*/  UMOV UR14, UR10 ;  /* 0x0000000a000e7c82 */ /* 0x000fe40008000000 */
[----:B------:R-:W-:Y:S02]  /*13b0*/  WARPGROUP.DEPBAR.LE gsb0, 0x0 ;  /* 0x00008000000079c5 */ /* 0x000fe40000010000 */
[----:B------:R-:W-:-:S07]  /*13c0*/  WARPGROUP.ARRIVE ;  /* 0x00000000000079c5 */ /* 0x000fce0000000000 */
[----:B------:R-:W-:Y:S01]  /*13d0*/  HGMMA.64x128x16.F32.BF16 R24, gdesc[UR12], RZ, !UPT, gsb0 ;  /* 0x01e000000c1879f0 */ /* 0x000fe2000c0018ff */
[----:B------:R-:W-:Y:S02]  /*13e0*/  UIADD3 UR12, UR8, 0x2, URZ ;  /* 0x00000002080c7890 */ /* 0x000fe4000fffe03f */
[----:B------:R-:W-:Y:S01]  /*13f0*/  UIADD3 UR14, UR6, 0x2, URZ ;  /* 0x00000002060e7890 */ /* 0x000fe2000fffe03f */
[----:B------:R-:W-:Y:S01]  /*1400*/  UMOV UR13, 0x40000040 ;  /* 0x40000040000d7882 */ /* 0x000fe20000000000 */
[----:B------:R-:W-:Y:S01]  /*1410*/  UMOV UR15, 0x40000040 ;  /* 0x40000040000f7882 */ /* 0x000fe20000000000 */
[----:B------:R-:W-:Y:S02]  /*1420*/  WARPGROUP.DEPBAR.LE gsb0, 0x0 ;  /* 0x00008000000079c5 */ /* 0x000fe40000010000 */
[----:B------:R-:W-:-:S06]  /*1430*/  WARPGROUP.ARRIVE ;  /* 0x00000000000079c5 */ /* 0x000fcc0000000000 */
[----:B------:R-:W-:Y:S01]  /*1440*/  HGMMA.64x128x16.F32.BF16 R88, gdesc[UR12], R88, gsb0 ;  /* 0x01e000000c5879f0 */ /* 0x000fe20008001858 */
[----:B------:R-:W-:Y:S01]  /*1450*/  UIADD3 UR12, UR8, 0x402, URZ ;  /* 0x00000402080c7890 */ /* 0x000fe2000fffe03f */
[----:B------:R-:W-:Y:S01]  /*1460*/  UMOV UR13, 0x40000040 ;  /* 0x40000040000d7882 */ /* 0x000fe20000000000 */
[----:B------:R-:W-:Y:S02]  /*1470*/  WARPGROUP.DEPBAR.LE gsb0, 0x0 ;  /* 0x00008000000079c5 */ /* 0x000fe40000010000 */
[----:B------:R-:W-:-:S07]  /*1480*/  WARPGROUP.ARRIVE ;  /* 0x00000000000079c5 */ /* 0x000fce0000000000 */
[----:B------:R-:W-:Y:S01]  /*1490*/  HGMMA.64x128x16.F32.BF16 R24, gdesc[UR12], R24, gsb0 ;  /* 0x01e000000c1879f0 */ /* 0x000fe20008001818 */
        /* <DEDUP_REMOVED lines=71> */
[----:B------:R-:W-:Y:S03]  /*1910*/  HGMMA.64x128x16.F32.BF16 R24, gdesc[UR12], R24, gsb0 ;  /* 0x01e000000c1879f0 */ /* 0x000fe60008001818 */
[----:B------:R-:W-:Y:S02]  /*1920*/  WARPGROUP.DEPBAR.LE gsb0, 0x0 ;  /* 0x00008000000079c5 */ /* 0x000fe40000010000 */
[----:B------:R-:W-:Y:S05]  /*1930*/  @!P1 BRA `(.L_x_18) ;  /* 0x00000008002c9947 */ /* 0x000fea0003800000 */
[----:B------:R-:W-:-:S04]  /*1940*/  UIADD3 UR6, UR39, 0x1, URZ ;  /* 0x0000000127067890 */ /* 0x000fc8000fffe03f */
[----:B------:R-:W-:-:S04]  /*1950*/  UISETP.NE.AND UP0, UPT, UR6, 0x6, UPT ;  /* 0x000000060600788c */ /* 0x000fc8000bf05270 */
[----:B------:R-:W-:Y:S02]  /*1960*/  USEL UR7, URZ, 0x1, UP0 ;  /* 0x000000013f077887 */ /* 0x000fe40008000000 */
[----:B------:R-:W-:Y:S02]  /*1970*/  USEL UR6, UR6, URZ, UP0 ;  /* 0x0000003f06067287 */ /* 0x000fe40008000000 */
[----:B------:R-:W-:-:S06]  /*1980*/  ULOP3.LUT UR7, UR38, UR7, URZ, 0x3c, !UPT ;  /* 0x0000000726077292 */ /* 0x000fcc000f8e3c3f */
[----:B01----:R-:W-:Y:S01]  /*1990*/  IMAD.U32 R5, RZ, RZ, UR7 ;  /* 0x00000007ff057e24 */ /* 0x003fe2000f8e00ff */
[----:B------:R-:W-:-:S06]  /*19a0*/  UMOV UR7, UR39 ;  /* 0x0000002700077c82 */ /* 0x000fcc0008000000 */
.L_x_25:
[----:B01----:R-:W-:Y:S05]  /*19b0*/  @!P0 BRA `(.L_x_19) ;  /* 0x0000000000048947 */ /* 0x003fea0003800000 */
[----:B------:R-:W-:Y:S01]  /*19c0*/  BPT.TRAP 0x1 ;  /* 0x000000040000795c */ /* 0x000fe20000300000 */
.L_x_19:
[----:B------:R-:W0:Y:S01]  /*19d0*/  S2UR UR9, SR_CgaCtaId ;  /* 0x00000000000979c3 */ /* 0x000e220000008800 */
[----:B------:R-:W-:Y:S01]  /*19e0*/  UMOV UR8, 0x400 ;  /* 0x0000040000087882 */ /* 0x000fe20000000000 */
[----:B------:R-:W-:Y:S01]  /*19f0*/  SHF.L.U32 R3, R5, 0x1f, RZ ;  /* 0x0000001f05037819 */ /* 0x000fe200000006ff */
[----:B0-----:R-:W-:-:S04]  /*1a00*/  ULEA UR8, UR9, UR8, 0x18 ;  /* 0x0000000809087291 */ /* 0x001fc8000f8ec03f */
[----:B------:R-:W-:-:S09]  /*1a10*/  ULEA UR9, UR6, UR8, 0x3 ;  /* 0x0000000806097291 */ /* 0x000fd2000f8e183f */
[----:B------:R0:W1:Y:S01]  /*1a20*/  SYNCS.PHASECHK.TRANS64.TRYWAIT P1, [UR9], R3 ;  /* 0x00000003ff0075a7 */ /* 0x0000620008020149 */
[----:B------:R-:W-:Y:S05]  /*1a30*/  @!P0 BRA `(.L_x_20) ;  /* 0x0000000000048947 */ /* 0x000fea0003800000 */
[----:B------:R-:W-:Y:S01]  /*1a40*/  BPT.TRAP 0x1 ;  /* 0x000000040000795c */ /* 0x000fe20000300000 */
.L_x_20:
[----:B-1----:R-:W-:Y:S05]  /*1a50*/  @P1 BRA `(.L_x_21) ;  /* 0x0000000000081947 */ /* 0x002fea0003800000 */
[----:B------:R-:W1:Y:S02]  /*1a60*/  SYNCS.PHASECHK.TRANS64.TRYWAIT P1, [UR9], R3 ;  /* 0x00000003ff0075a7 */ /* 0x000e640008020149 */
[----:B-1----:R-:W-:Y:S05]  /*1a70*/  @!P1 BRA `(.L_x_22) ;  /* 0x000000b000089947 */ /* 0x002fea0003800000 */
.L_x_21:
[----:B------:R-:W-:Y:S01]  /*1a80*/  ULEA UR12, UR6, UR4, 0xc ;  /* 0x00000004060c7291 */ /* 0x000fe2000f8e603f */
[----:B------:R-:W-:Y:S01]  /*1a90*/  WARPGROUP.ARRIVE ;  /* 0x00000000000079c5 */ /* 0x000fe20000000000 */
[----:B------:R-:W-:Y:S01]  /*1aa0*/  ULEA UR10, UR6, UR5, 0xb ;  /* 0x00000005060a7291 */ /* 0x000fe2000f8e583f */
[----:B------:R-:W-:Y:S01]  /*1ab0*/  UMOV UR13, 0x40000040 ;  /* 0x40000040000d7882 */ /* 0x000fe20000000000 */
[----:B------:R-:W-:Y:S01]  /*1ac0*/  UMOV UR15, 0x40000040 ;  /* 0x40000040000f7882 */ /* 0x000fe20000000000 */
[----:B------:R-:W-:Y:S01]  /*1ad0*/  UIADD3 UR16, UR12, 0x400, URZ ;  /* 0x000004000c107890 */ /* 0x000fe2000fffe03f */
[----:B------:R-:W-:-:S03]  /*1ae0*/  UMOV UR19, UR15 ;  /* 0x0000000f00137c82 */ /* 0x000fc60008000000 */
[----:B------:R-:W-:Y:S01]  /*1af0*/  UMOV UR14, UR10 ;  /* 0x0000000a000e7c82 */ /* 0x000fe20008000000 */
[----:B------:R-:W-:Y:S01]  /*1b00*/  UMOV UR17, 0x40000040 ;  /* 0x4000004000117882 */ /* 0x000fe20000000000 */
[----:B------:R-:W-:Y:S01]  /*1b10*/  HGMMA.64x128x16.F32.BF16 R88, gdesc[UR12], R88, gsb0 ;  /* 0x01e000000c5879f0 */ /* 0x000fe20008001858 */
[----:B------:R-:W-:Y:S02]  /*1b20*/  UMOV UR18, UR14 ;  /* 0x0000000e00127c82 */ /* 0x000fe40008000000 */
        /* <DEDUP_REMOVED lines=89> */
[----:B------:R-:W-:Y:S01]  /*20c0*/  BPT.TRAP 0x1 ;  /* 0x000000040000795c */ /* 0x000fe20000300000 */
.L_x_23:
[----:B------:R-:W-:Y:S01]  /*20d0*/  ULEA UR8, UR7, UR8, 0x3 ;  /* 0x0000000807087291 */ /* 0x000fe2000f8e183f */
[----:B------:R-:W-:-:S03]  /*20e0*/  ISETP.GT.U32.AND P1, PT, R19, 0x1, PT ;  /* 0x000000011300780c */ /* 0x000fc60003f24070 */
[----:B------:R-:W-:-:S04]  /*20f0*/  UIADD3 UR8, UR8, 0x30, URZ ;  /* 0x0000003008087890 */ /* 0x000fc8000fffe03f */
[----:B------:R-:W-:-:S09]  /*2100*/  UPRMT UR8, URZ, 0x654, UR8 ;  /* 0x000006543f087896 */ /* 0x000fd20008000008 */
[----:B------:R-:W-:Y:S01]  /*2110*/  SYNCS.ARRIVE.TRANS64.RED.A1T0 RZ, [UR8], RZ ;  /* 0x000000ffffff79a7 */ /* 0x000fe20008100408 */
[----:B------:R-:W-:Y:S05]  /*2120*/  @P1 BRA `(.L_x_24) ;  /* 0x0000000000041947 */ /* 0x000fea0003800000 */
[----:B------:R-:W-:Y:S01]  /*2130*/  BPT.TRAP 0x1 ;  /* 0x000000040000795c */ /* 0x000fe20000300000 */
.L_x_24:
[----:B------:R-:W-:Y:S01]  /*2140*/  UIADD3 UR6, UR6, 0x1, URZ ;  /* 0x0000000106067890 */ /* 0x000fe2000fffe03f */
[C---:B------:R-:W-:Y:S01]  /*2150*/  ISETP.GT.AND P1, PT, R0.reuse, 0x1, PT ;  /* 0x000000010000780c */ /* 0x040fe20003f24270 */
[----:B------:R-:W-:Y:S01]  /*2160*/  UIADD3 UR7, UR7, 0x1, URZ ;  /* 0x0000000107077890 */ /* 0x000fe2000fffe03f */
[----:B------:R-:W-:Y:S01]  /*2170*/  VIADD R0, R0, 0xffffffff ;  /* 0xffffffff00007836 */ /* 0x000fe20000000000 */
[----:B------:R-:W-:Y:S02]  /*2180*/  UISETP.NE.AND UP0, UPT, UR6, 0x6, UPT ;  /* 0x000000060600788c */ /* 0x000fe4000bf05270 */
[----:B------:R-:W-:Y:S02]  /*2190*/  UISETP.NE.AND UP1, UPT, UR7, 0x6, UPT ;  /* 0x000000060700788c */ /* 0x000fe4000bf25270 */
[----:B------:R-:W-:Y:S02]  /*21a0*/  USEL UR8, URZ, 0x1, UP0 ;  /* 0x000000013f087887 */ /* 0x000fe40008000000 */
[----:B------:R-:W-:-:S02]  /*21b0*/  USEL UR6, UR6, URZ, UP0 ;  /* 0x0000003f06067287 */ /* 0x000fc40008000000 */
[----:B------:R-:W-:Y:S02]  /*21c0*/  USEL UR7, UR7, URZ, UP1 ;  /* 0x0000003f07077287 */ /* 0x000fe40008800000 */
[----:B------:R-:W-:Y:S01]  /*21d0*/  LOP3.LUT R5, R5, UR8, RZ, 0x3c, !PT ;  /* 0x0000000805057c12 */ /* 0x000fe2000f8e3cff */
[----:B------:R-:W-:Y:S09]  /*21e0*/  @P1 BRA `(.L_x_25) ;  /* 0xfffffff400f01947 */ /* 0x000ff2000383ffff */
.L_x_18:
[----:B------:R-:W2:Y:S02]  /*21f0*/  LDC R0, c[0x0][0x28c] ;  /* 0x0000a300ff007b82 */ /* 0x000ea40000000800 */
[----:B--2---:R-:W-:-:S13]  /*2200*/  ISETP.GE.AND P1, PT, R0, 0x1, PT ;  /* 0x000000010000780c */ /* 0x004fda0003f26270 */
[----:B------:R-:W-:Y:S05]  /*2210*/  @!P1 BRA `(.L_x_26) ;  /* 0x0000000000489947 */ /* 0x000fea0003800000 */
[----:B------:R-:W-:Y:S05]  /*2220*/  @!P0 BRA `(.L_x_27) ;  /* 0x0000000000048947 */ /* 0x000fea0003800000 */
[----:B------:R-:W-:Y:S01]  /*2230*/  BPT.TRAP 0x1 ;  /* 0x000000040000795c */ /* 0x000fe20000300000 */
.L_x_27:
[----:B------:R-:W2:Y:S01]  /*2240*/  S2UR UR7, SR_CgaCtaId ;  /* 0x00000000000779c3 */ /* 0x000ea20000008800 */
[----:B------:R-:W-:Y:S01]  /*2250*/  UISETP.LT.AND UP0, UPT, UR40, 0x1, UPT ;  /* 0x000000012800788c */ /* 0x000fe2000bf01270 */
[----:B------:R-:W-:-:S03]  /*2260*/  ISETP.GT.U32.AND P0, PT, R19, 0x1, PT ;  /* 0x000000011300780c */ /* 0x000fc60003f04070 */
[----:B------:R-:W-:-:S04]  /*2270*/  USEL UR6, UR40, 0x1, UP0 ;  /* 0x0000000128067887 */ /* 0x000fc80008000000 */
[----:B------:R-:W-:-:S04]  /*2280*/  UIADD3 UR6, UR39, UR40, -UR6 ;  /* 0x0000002827067290 */ /* 0x000fc8000fffe806 */
[----:B------:R-:W-:-:S04]  /*2290*/  UIMAD.WIDE.U32 UR4, UR6, -0x55555555, URZ ;  /* 0xaaaaaaab060478a5 */ /* 0x000fc8000f8e003f */
[----:B------:R-:W-:-:S03]  /*22a0*/  USHF.R.U32.HI UR4, URZ, 0x2, UR5 ;  /* 0x000000023f047899 */ /* 0x000fc60008011605 */
[----:B------:R-:W-:Y:S01]  /*22b0*/  UMOV UR5, 0x400 ;  /* 0x0000040000057882 */ /* 0x000fe20000000000 */
[----:B------:R-:W-:Y:S02]  /*22c0*/  UIMAD UR6, UR4, -0x6, UR6 ;  /* 0xfffffffa040678a4 */ /* 0x000fe4000f8e0206 */
[----:B--2---:R-:W-:-:S04]  /*22d0*/  ULEA UR5, UR7, UR5, 0x18 ;  /* 0x0000000507057291 */ /* 0x004fc8000f8ec03f */
[----:B------:R-:W-:-:S04]  /*22e0*/  ULEA UR6, UR6, UR5, 0x3 ;  /* 0x0000000506067291 */ /* 0x000fc8000f8e183f */
[----:B------:R-:W-:-:S04]  /*22f0*/  UIADD3 UR6, UR6, 0x30, URZ ;  /* 0x0000003006067890 */ /* 0x000fc8000fffe03f */
[----:B------:R-:W-:-:S09]  /*2300*/  UPRMT UR6, URZ, 0x654, UR6 ;  /* 0x000006543f067896 */ /* 0x000fd20008000006 */
[----:B------:R-:W-:Y:S01]  /*2310*/  SYNCS.ARRIVE.TRANS64.RED.A1T0 RZ, [UR6], RZ ;  /* 0x000000ffffff79a7 */ /* 0x000fe20008100406 */
[----:B------:R-:W-:Y:S05]  /*2320*/  @P0 BRA `(.L_x_26) ;  /* 0x0000000000040947 */ /* 0x000fea0003800000 */
[----:B------:R-:W-:Y:S01]  /*2330*/  BPT.TRAP 0x1 ;  /* 0x000000040000795c */ /* 0x000fe20000300000 */
.L_x_26:
[----:B------:R-:W2:Y:S01]  /*2340*/  LDC R6, c[0x0][0x288] ;  /* 0x0000a200ff067b82 */ /* 0x000ea20000000800 */
[----:B01----:R-:W-:Y:S01]  /*2350*/  LOP3.LUT R4, R18, 0x60, RZ, 0xc0, !PT ;  /* 0x0000006012047812 */ /* 0x003fe200078ec0ff */
[----:B------:R-:W-:Y:S01]  /*2360*/  IMAD.SHL.U32 R13, R153, 0x80, RZ ;  /* 0x00000080990d7824 */ /* 0x000fe200078e00ff */
[----:B------:R-:W-:Y:S01]  /*2370*/  UIADD3 UR39, UR40, UR39, URZ ;  /* 0x0000002728277290 */ /* 0x000fe2000fffe03f */
[----:B------:R-:W-:Y:S01]  /*2380*/  SHF.R.U32.HI R3, RZ, 0x2, R18 ;  /* 0x00000002ff037819 */ /* 0x000fe20000011612 */
[----:B------:R-:W-:Y:S01]  /*2390*/  IMAD.SHL.U32 R15, R152, 0x100, RZ ;  /* 0x00000100980f7824 */ /* 0x000fe200078e00ff */
[----:B------:R-:W-:Y:S01]  /*23a0*/  SHF.R.U32.HI R10, RZ, 0x1, R4 ;  /* 0x00000001ff0a7819 */ /* 0x000fe20000011604 */
[----:B------:R-:W-:Y:S01]  /*23b0*/  UISETP.GT.U32.AND UP0, UPT, UR39, 0x5, UPT ;  /* 0x000000052700788c */ /* 0x000fe2000bf04070 */
[----:B------:R-:W-:Y:S01]  /*23c0*/  LOP3.LUT R4, R18, 0x3, RZ, 0xc0, !PT ;  /* 0x0000000312047812 */ /* 0x000fe200078ec0ff */
[----:B------:R-:W-:Y:S01]  /*23d0*/  ULDC UR7, c[0x0][0x284] ;  /* 0x0000a10000077ab9 */ /* 0x000fe20000000800 */
[----:B------:R-:W-:Y:S01]  /*23e0*/  LOP3.LUT R0, R22, 0x1, RZ, 0xc0, !PT ;  /* 0x0000000116007812 */ /* 0x000fe200078ec0ff */
[----:B------:R-:W-:Y:S01]  /*23f0*/  UISETP.LT.U32.AND UP0, UPT, UR40, 0x6, UP0 ;  /* 0x000000062800788c */ /* 0x000fe20008701070 */
[----:B------:R-:W-:Y:S01]  /*2400*/  LOP3.LUT R3, R3, 0x7, RZ, 0xc0, !PT ;  /* 0x0000000703037812 */ /* 0x000fe200078ec0ff */
[----:B------:R-:W-:Y:S01]  /*2410*/  UISETP.GE.U32.AND UP1, UPT, UR40, 0x6, UPT ;  /* 0x000000062800788c */ /* 0x000fe2000bf26070 */
[----:B------:R-:W-:Y:S01]  /*2420*/  SHF.R.S32.HI R21, RZ, 0x1f, R23 ;  /* 0x0000001fff157819 */ /* 0x000fe20000011417 */
[----:B------:R-:W-:Y:S01]  /*2430*/  IMAD.SHL.U32 R8, R0, 0x40, RZ ;  /* 0x0000004000087824 */ /* 0x000fe200078e00ff */
[----:B------:R-:W-:Y:S01]  /*2440*/  IADD3 R5, RZ, -R10, -R3 ;  /* 0x8000000aff057210 */ /* 0x000fe20007ffe803 */
[----:B------:R-:W-:Y:S01]  /*2450*/  ULDC.64 UR8, c[0x0][0x5d0] ;  /* 0x0001740000087ab9 */ /* 0x000fe20000000a00 */
[----:B------:R-:W-:-:S02]  /*2460*/  UIMAD.WIDE.U32 UR4, UR39, -0x55555555, URZ ;  /* 0xaaaaaaab270478a5 */ /* 0x000fc4000f8e003f */
[----:B------:R-:W-:Y:S01]  /*2470*/  USEL UR6, URZ, 0x1, !UP0 ;  /* 0x000000013f067887 */ /* 0x000fe2000c000000 */
[----:B------:R-:W-:Y:S01]  /*2480*/  LOP3.LUT R3, R8, 0x40, R3, 0xe2, !PT ;  /* 0x0000004008037812 */ /* 0x000fe200078ee203 */
[----:B------:R-:W-:Y:S01]  /*2490*/  IMAD.WIDE R8, R152, 0x100, RZ ;  /* 0x0000010098087825 */ /* 0x000fe200078e02ff */
[----:B------:R-:W-:Y:S01]  /*24a0*/  USHF.R.U32.HI UR4, URZ, 0x2, UR5 ;  /* 0x000000023f047899 */ /* 0x000fe20008011605 */
[----:B--2---:R-:W-:Y:S01]  /*24b0*/  ISETP.GE.AND P0, PT, R13, R6, PT ;  /* 0x000000060d00720c */ /* 0x004fe20003f06270 */
[----:B------:R-:W-:Y:S01]  /*24c0*/  ULOP3.LUT UR38, UR38, UR6, URZ, 0x3c, !UPT ;  /* 0x0000000626267292 */ /* 0x000fe2000f8e3c3f */
[----:B------:R-:W-:Y:S01]  /*24d0*/  IMAD R12, R4, -0x2, R6 ;  /* 0xfffffffe040c7824 */ /* 0x000fe200078e0206 */
[----:B------:R-:W-:Y:S01]  /*24e0*/  LOP3.LUT R153, R8, R3, R10, 0xfe, !PT ;  /* 0x0000000308997212 */ /* 0x000fe200078efe0a */
[----:B------:R-:W-:Y:S01]  /*24f0*/  IMAD.SHL.U32 R6, R18, 0x2, RZ ;  /* 0x0000000212067824 */ /* 0x000fe200078e00ff */
[----:B------:R-:W-:Y:S01]  /*2500*/  ISETP.GE.OR P0, PT, R15, UR7, P0 ;  /* 0x000000070f007c0c */ /* 0x000fe20008706670 */
[----:B------:R-:W-:Y:S01]  /*2510*/  IMAD R4, R21, UR8, RZ ;  /* 0x0000000815047c24 */ /* 0x000fe2000f8e02ff */
[----:B------:R-:W-:Y:S01]  /*2520*/  UIMAD UR39, UR4, -0x6, UR39 ;  /* 0xfffffffa042778a4 */ /* 0x000fe2000f8e0227 */
[----:B------:R-:W-:Y:S01]  /*2530*/  IMAD R0, R0, -0x40, R5 ;  /* 0xffffffc000007824 */ /* 0x000fe200078e0205 */
[----:B------:R-:W-:Y:S01]  /*2540*/  LOP3.LUT R6, R13, 0x6, R6, 0xf8, !PT ;  /* 0x000000060d067812 */ /* 0x000fe200078ef806 */
[----:B------:R-:W-:Y:S01]  /*2550*/  IMAD R11, R23, UR9, R4 ;  /* 0x00000009170b7c24 */ /* 0x000fe2000f8e0204 */
[----:B------:R-:W-:Y:S01]  /*2560*/  @UP1 ULOP3.LUT UR38, UR38, 0x1, UR4, 0x78, !UPT ;  /* 0x0000000126261892 */ /* 0x000fe2000f8e7804 */
[----:B------:R-:W-:Y:S01]  /*2570*/  IMAD.MOV.U32 R152, RZ, RZ, -0x1 ;  /* 0xffffffffff987424 */ /* 0x000fe200078e00ff */
[----:B------:R-:W-:-:S02]  /*2580*/  SHF.R.S32.HI R7, RZ, 0x1f, R6 ;  /* 0x0000001fff077819 */ /* 0x000fc40000011406 */
[----:B------:R-:W-:Y:S01]  /*2590*/  IADD3 R3, -R15, UR7, R0 ;  /* 0x000000070f037c10 */ /* 0x000fe2000fffe100 */
[----:B------:R-:W-:Y:S02]  /*25a0*/  IMAD.IADD R0, R12, 0x1, -R13 ;  /* 0x000000010c007824 */ /* 0x000fe400078e0a0d */
[----:B------:R-:W-:-:S04]  /*25b0*/  IMAD.WIDE.U32 R4, R23, UR8, R6 ;  /* 0x0000000817047c25 */ /* 0x000fc8000f8e0006 */
[----:B------:R-:W-:Y:S01]  /*25c0*/  IMAD.MOV.U32 R10, RZ, RZ, R4 ;  /* 0x000000ffff0a7224 */ /* 0x000fe200078e0004 */
[----:B------:R-:W-:Y:S01]  /*25d0*/  IADD3 R11, R5, R11, RZ ;  /* 0x0000000b050b7210 */ /* 0x000fe20007ffe0ff */
[----:B------:R-:W-:Y:S06]  /*25e0*/  @P0 BRA `(.L_x_28) ;  /* 0x00000084006c0947 */ /* 0x000fec0003800000 */
[----:B------:R-:W0:Y:S01]  /*25f0*/  LDC.64 R4, c[0x0][0x5c8] ;  /* 0x00017200ff047b82 */ /* 0x000e220000000a00 */
[----:B-----5:R-:W-:Y:S01]  /*2600*/  FSETP.NEU.AND P0, PT, R155, RZ, PT ;  /* 0x000000ff9b00720b */ /* 0x020fe20003f0d000 */
[----:B------:R-:W-:Y:S01]  /*2610*/  BSSY B0, `(.L_x_28) ;  /* 0x0000858000007945 */ /* 0x000fe20003800000 */
[----:B------:R-:W-:-:S04]  /*2620*/  ISETP.GT.AND P3, PT, R3, RZ, PT ;  /* 0x000000ff0300720c */ /* 0x000fc80003f64270 */
[----:B------:R-:W-:Y:S01]  /*2630*/  ISETP.GT.AND P1, PT, R0, RZ, P3 ;  /* 0x000000ff0000720c */ /* 0x000fe20001f24270 */
[-C--:B0-----:R-:W-:Y:S02]  /*2640*/  IMAD R12, R9, R4.reuse, RZ ;  /* 0x00000004090c7224 */ /* 0x081fe400078e02ff */
[----:B------:R-:W-:-:S04]  /*2650*/  IMAD.WIDE.U32 R166, R153, R4, R10 ;  /* 0x0000000499a67225 */ /* 0x000fc800078e000a */
[----:B------:R-:W-:-:S04]  /*2660*/  IMAD R11, R153, R5, R12 ;  /* 0x00000005990b7224 */ /* 0x000fc800078e020c */
[----:B------:R-:W-:Y:S01]  /*2670*/  IMAD.IADD R169, R167, 0x1, R11 ;  /* 0x00000001a7a97824 */ /* 0x000fe200078e020b */
[----:B------:R-:W-:Y:S06]  /*2680*/  @!P0 BRA `(.L_x_29) ;  /* 0x00000060000c8947 */ /* 0x000fec0003800000 */
[----:B------:R-:W0:Y:S01]  /*2690*/  LDC.64 R12, c[0x0][0x5b8] ;  /* 0x00016e00ff0c7b82 */ /* 0x000e220000000a00 */
[----:B------:R-:W-:-:S07]  /*26a0*/  ULDC.64 UR4, c[0x0][0x5c0] ;  /* 0x0001700000047ab9 */ /* 0x000fce0000000a00 */
[----:B------:R-:W1:Y:S08]  /*26b0*/  LDC.64 R14, c[0x0][0x5b0] ;  /* 0x00016c00ff0e7b82 */ /* 0x000e700000000a00 */
[----:B------:R-:W2:Y:S01]  /*26c0*/  LDC.64 R10, c[0x0][0x5a8] ;  /* 0x00016a00ff0a7b82 */ /* 0x000ea20000000a00 */
[----:B0-----:R-:W-:-:S04]  /*26d0*/  IMAD R20, R21, R12, RZ ;  /* 0x0000000c15147224 */ /* 0x001fc800078e02ff */
[C---:B------:R-:W-:Y:S02]  /*26e0*/  IMAD R13, R23.reuse, R13, R20 ;  /* 0x0000000d170d7224 */ /* 0x040fe400078e0214 */
[----:B------:R-:W-:-:S04]  /*26f0*/  IMAD.WIDE.U32 R20, R23, R12, R6 ;  /* 0x0000000c17147225 */ /* 0x000fc800078e0006 */
[----:B-1----:R-:W-:Y:S02]  /*2700*/  IMAD R156, R9, R14, RZ ;  /* 0x0000000e099c7224 */ /* 0x002fe400078e02ff */
[----:B------:R-:W-:Y:S02]  /*2710*/  IMAD.IADD R157, R21, 0x1, R13 ;  /* 0x00000001159d7824 */ /* 0x000fe400078e020d */
[----:B------:R-:W-:Y:S02]  /*2720*/  IMAD R167, R153, R15, R156 ;  /* 0x0000000f99a77224 */ /* 0x000fe400078e029c */
[----:B------:R-:W-:-:S04]  /*2730*/  IMAD.MOV.U32 R156, RZ, RZ, R20 ;  /* 0x000000ffff9c7224 */ /* 0x000fc800078e0014 */
[----:B------:R-:W-:-:S04]  /*2740*/  IMAD.WIDE.U32 R158, R153, R14, R156 ;  /* 0x0000000e999e7225 */ /* 0x000fc800078e009c */
[----:B------:R-:W-:Y:S01]  /*2750*/  IMAD.IADD R159, R159, 0x1, R167 ;  /* 0x000000019f9f7824 */ /* 0x000fe200078e02a7 */
[----:B--2---:R-:W-:-:S04]  /*2760*/  LEA R160, P0, R158, R10, 0x1 ;  /* 0x0000000a9ea07211 */ /* 0x004fc800078008ff */
[----:B------:R-:W-:-:S05]  /*2770*/  LEA.HI.X R161, R158, R11, R159, 0x1, P0 ;  /* 0x0000000b9ea17211 */ /* 0x000fca00000f0c9f */
[----:B------:R-:W2:Y:S01]  /*2780*/  @P1 LDG.E.LTC128B.U16 R165, desc[UR36][R160.64] ;  /* 0x00000024a0a51981 */ /* 0x000ea2000c1e1520 */
[----:B------:R-:W-:Y:S01]  /*2790*/  IMAD.WIDE.U32 R162, R153, R14, R6 ;  /* 0x0000000e99a27225 */ /* 0x000fe200078e0006 */
[----:B------:R-:W-:Y:S01]  /*27a0*/  ISETP.GT.AND P2, PT, R0, 0x1, P3 ;  /* 0x000000010000780c */ /* 0x000fe20001f44270 */
[----:B------:R-:W-:Y:S02]  /*27b0*/  BSSY B1, `(.L_x_30) ;  /* 0x0000012000017945 */ /* 0x000fe40003800000 */
[----:B------:R-:W-:Y:S02]  /*27c0*/  IMAD.IADD R163, R167, 0x1, R163 ;  /* 0x00000001a7a37824 */ /* 0x000fe400078e02a3 */
[----:B------:R-:W-:-:S04]  /*27d0*/  IMAD.WIDE.U32 R162, R23, R12, R162 ;  /* 0x0000000c17a27225 */ /* 0x000fc800078e00a2 */
[----:B--2---:R-:W-:-:S04]  /*27e0*/  IMAD.U32 R158, R165, 0x10000, RZ ;  /* 0x00010000a59e7824 */ /* 0x004fc800078e00ff */
[----:B------:R-:W-:Y:S01]  /*27f0*/  FMUL R159, R158, R155 ;  /* 0x0000009b9e9f7220 */ /* 0x000fe20000400000 */
[----:B------:R-:W-:-:S03]  /*2800*/  LEA R158, P0, R166, UR4, 0x1 ;  /* 0x00000004a69e7c11 */ /* 0x000fc6000f8008ff */
[----:B------:R-:W-:Y:S01]  /*2810*/  FFMA R159, R88, R154, R159 ;  /* 0x0000009a589f7223 */ /* 0x000fe2000000009f */
[----:B------:R-:W-:-:S04]  /*2820*/  IADD3 R88, R13, R163, RZ ;  /* 0x000000a30d587210 */ /* 0x000fc80007ffe0ff */
[----:B------:R-:W-:Y:S02]  /*2830*/  F2FP.BF16.F32.PACK_AB R161, RZ, R159 ;  /* 0x0000009fffa1723e */ /* 0x000fe400000010ff */
[----:B------:R-:W-:Y:S02]  /*2840*/  LEA.HI.X R159, R166, UR5, R169, 0x1, P0 ;  /* 0x00000005a69f7c11 */ /* 0x000fe400080f0ca9 */
[----:B------:R-:W-:Y:S02]  /*2850*/  PRMT R163, R161, 0x7610, R163 ;  /* 0x00007610a1a37816 */ /* 0x000fe400000000a3 */
[----:B------:R-:W-:-:S03]  /*2860*/  LEA R160, P0, R162, R10, 0x1 ;  /* 0x0000000aa2a07211 */ /* 0x000fc600078008ff */
[----:B------:R0:W-:Y:S01]  /*2870*/  @P1 STG.E.U16 desc[UR36][R158.64], R163 ;  /* 0x000000a39e001986 */ /* 0x0001e2000c101524 */
[----:B------:R-:W-:Y:S01]  /*2880*/  LEA.HI.X R161, R162, R11, R88, 0x1, P0 ;  /* 0x0000000ba2a17211 */ /* 0x000fe200000f0c58 */
[C---:B------:R-:W-:Y:S01]  /*2890*/  IMAD.SHL.U32 R162, R14.reuse, 0x8, RZ ;  /* 0x000000080ea27824 */ /* 0x040fe200078e00ff */
[----:B0-----:R-:W-:Y:S01]  /*28a0*/  SHF.L.U64.HI R163, R14, 0x3, R15 ;  /* 0x000000030ea37819 */ /* 0x001fe2000001020f */
[----:B------:R-:W-:Y:S06]  /*28b0*/  @!P2 BRA `(.L_x_31) ;  /* 0x000000000004a947 */ /* 0x000fec0003800000 */
[----:B------:R0:W5:Y:S02]  /*28c0*/  LDG.E.LTC128B.U16 R165, desc[UR36][R160.64+0x2] ;  /* 0x00000224a0a57981 */ /* 0x000164000c1e1520 */
.L_x_31:
[----:B------:R-:W-:Y:S05]  /*28d0*/  BSYNC B1 ;  /* 0x0000000000017941 */ /* 0x000fea0003800000 */
.L_x_30:
[----:B-----5:R-:W-:Y:S01]  /*28e0*/  IMAD.U32 R88, R165, 0x10000, RZ ;  /* 0x00010000a5587824 */ /* 0x020fe200078e00ff */
[----:B------:R-:W-:Y:S01]  /*28f0*/  ISETP.GT.AND P0, PT, R3, 0x8, PT ;  /* 0x000000080300780c */ /* 0x000fe20003f04270 */
[----:B------:R-:W-:Y:S01]  /*2900*/  IMAD.WIDE.U32 R170, R153, R14, R162 ;  /* 0x0000000e99aa7225 */ /* 0x000fe200078e00a2 */
[----:B------:R-:W-:-:S03]  /*2910*/  PRMT R172, R165, 0x7610, R172 ;  /* 0x00007610a5ac7816 */ /* 0x000fc600000000ac */
[----:B------:R-:W-:Y:S01]  /*2920*/  FMUL R88, R88, R155 ;  /* 0x0000009b58587220 */ /* 0x000fe20000400000 */
[----:B------:R-:W-:Y:S01]  /*2930*/  ISETP.GT.AND P1, PT, R0, RZ, P0 ;  /* 0x000000ff0000720c */ /* 0x000fe20000724270 */
[----:B------:R-:W-:Y:S01]  /*2940*/  IMAD.IADD R169, R167, 0x1, R171 ;  /* 0x00000001a7a97824 */ /* 0x000fe200078e02ab */
[----:B------:R-:W-:Y:S01]  /*2950*/  IADD3 R166, P4, R20, R170, RZ ;  /* 0x000000aa14a67210 */ /* 0x000fe20007f9e0ff */
[----:B------:R-:W-:-:S04]  /*2960*/  FFMA R89, R89, R154, R88 ;  /* 0x0000009a59597223 */ /* 0x000fc80000000058 */
[----:B------:R-:W-:Y:S01]  /*2970*/  IMAD.X R167, R169, 0x1, R157, P4 ;  /* 0x00000001a9a77824 */ /* 0x000fe200020e069d */
[----:B------:R-:W-:Y:S02]  /*2980*/  F2FP.BF16.F32.PACK_AB R168, RZ, R89 ;  /* 0x00000059ffa8723e */ /* 0x000fe400000010ff */
[----:B------:R-:W-:Y:S02]  /*2990*/  LEA R88, P4, R166, R10, 0x1 ;  /* 0x0000000aa6587211 */ /* 0x000fe400078808ff */
[----:B------:R-:W-:Y:S02]  /*29a0*/  PRMT R171, R168, 0x7610, R171 ;  /* 0x00007610a8ab7816 */ /* 0x000fe400000000ab */
[----:B------:R-:W-:-:S03]  /*29b0*/  LEA.HI.X R89, R166, R11, R167, 0x1, P4 ;  /* 0x0000000ba6597211 */ /* 0x000fc600020f0ca7 */
[----:B------:R1:W-:Y:S04]  /*29c0*/  @P2 STG.E.U16 desc[UR36][R158.64+0x2], R171 ;  /* 0x000002ab9e002986 */ /* 0x0003e8000c101524 */
[----:B------:R2:W3:Y:S01]  /*29d0*/  @P1 LDG.E.LTC128B.U16 R172, desc[UR36][R88.64] ;  /* 0x0000002458ac1981 */ /* 0x0004e2000c1e1520 */
[----:B------:R-:W-:Y:S01]  /*29e0*/  IMAD.SHL.U32 R165, R4, 0x10, RZ ;  /* 0x0000001004a57824 */ /* 0x000fe200078e00ff */
[----:B------:R-:W-:Y:S01]  /*29f0*/  IADD3 R170, P2, R6, R170, RZ ;  /* 0x000000aa06aa7210 */ /* 0x000fe20007f5e0ff */
[----:B------:R-:W-:Y:S03]  /*2a00*/  BSSY B1, `(.L_x_32) ;  /* 0x0000011000017945 */ /* 0x000fe60003800000 */
[----:B------:R-:W-:Y:S01]  /*2a10*/  IADD3 R168, P4, R165, R158, RZ ;  /* 0x0000009ea5a87210 */ /* 0x000fe20007f9e0ff */
[----:B-1----:R-:W-:Y:S01]  /*2a20*/  IMAD.X R171, R7, 0x1, R169, P2 ;  /* 0x0000000107ab7824 */ /* 0x002fe200010e06a9 */
[----:B------:R-:W-:Y:S01]  /*2a30*/  ISETP.GT.AND P2, PT, R0, 0x1, P0 ;  /* 0x000000010000780c */ /* 0x000fe20000744270 */
[----:B------:R-:W-:-:S03]  /*2a40*/  IMAD.WIDE.U32 R170, R23, R12, R170 ;  /* 0x0000000c17aa7225 */ /* 0x000fc600078e00aa */
[----:B--2---:R-:W-:Y:S01]  /*2a50*/  LEA R88, P5, R170, R10, 0x1 ;  /* 0x0000000aaa587211 */ /* 0x004fe200078a08ff */
[----:B---3--:R-:W-:-:S04]  /*2a60*/  IMAD.U32 R166, R172, 0x10000, RZ ;  /* 0x00010000aca67824 */ /* 0x008fc800078e00ff */
[----:B------:R-:W-:Y:S01]  /*2a70*/  FMUL R167, R166, R155 ;  /* 0x0000009ba6a77220 */ /* 0x000fe20000400000 */
[----:B------:R-:W-:-:S03]  /*2a80*/  IMAD.IADD R166, R13, 0x1, R171 ;  /* 0x000000010da67824 */ /* 0x000fc600078e02ab */
[----:B------:R-:W-:Y:S01]  /*2a90*/  FFMA R90, R90, R154, R167 ;  /* 0x0000009a5a5a7223 */ /* 0x000fe200000000a7 */
[----:B------:R-:W-:Y:S02]  /*2aa0*/  SHF.L.U64.HI R167, R4, 0x4, R5 ;  /* 0x0000000404a77819 */ /* 0x000fe40000010205 */
[----:B------:R-:W-:Y:S02]  /*2ab0*/  LEA.HI.X R89, R170, R11, R166, 0x1, P5 ;  /* 0x0000000baa597211 */ /* 0x000fe400028f0ca6 */
[----:B------:R-:W-:Y:S01]  /*2ac0*/  F2FP.BF16.F32.PACK_AB R90, RZ, R90 ;  /* 0x0000005aff5a723e */ /* 0x000fe200000010ff */
[----:B------:R-:W-:-:S05]  /*2ad0*/  IMAD.X R169, R167, 0x1, R159, P4 ;  /* 0x00000001a7a97824 */ /* 0x000fca00020e069f */
[----:B------:R1:W-:Y:S01]  /*2ae0*/  @P1 STG.E.U16 desc[UR36][R168.64], R90 ;  /* 0x0000005aa8001986 */ /* 0x0003e2000c101524 */
[----:B------:R-:W-:Y:S05]  /*2af0*/  @!P2 BRA `(.L_x_33) ;  /* 0x000000000004a947 */ /* 0x000fea0003800000 */
[----:B------:R2:W5:Y:S02]  /*2b00*/  LDG.E.LTC128B.U16 R172, desc[UR36][R88.64+0x2] ;  /* 0x0000022458ac7981 */ /* 0x000564000c1e1520 */
.L_x_33:
[----:B------:R-:W-:Y:S05]  /*2b10*/  BSYNC B1 ;  /* 0x0000000000017941 */ /* 0x000fea0003800000 */
.L_x_32:
[----:B-1---5:R-:W-:Y:S01]  /*2b20*/  SHF.L.U32 R90, R172, 0x10, RZ ;  /* 0x00000010ac5a7819 */ /* 0x022fe200000006ff */
[----:B------:R-:W-:Y:S01]  /*2b30*/  BSSY B1, `(.L_x_34) ;  /* 0x000000b000017945 */ /* 0x000fe20003800000 */
[----:B------:R-:W-:-:S03]  /*2b40*/  ISETP.GT.AND P1, PT, R0, 0x8, P3 ;  /* 0x000000080000780c */ /* 0x000fc60001f24270 */
[----:B------:R-:W-:-:S04]  /*2b50*/  FMUL R90, R90, R155 ;  /* 0x0000009b5a5a7220 */ /* 0x000fc80000400000 */
[----:B------:R-:W-:Y:S01]  /*2b60*/  FFMA R90, R91, R154, R90 ;  /* 0x0000009a5b5a7223 */ /* 0x000fe2000000005a */
[----:B------:R-:W-:-:S04]  /*2b70*/  @P2 IMAD.MOV.U32 R91, RZ, RZ, R169 ;  /* 0x000000ffff5b2224 */ /* 0x000fc800078e00a9 */
[----:B------:R-:W-:-:S04]  /*2b80*/  F2FP.BF16.F32.PACK_AB R90, RZ, R90 ;  /* 0x0000005aff5a723e */ /* 0x000fc800000010ff */
[----:B------:R-:W-:Y:S01]  /*2b90*/  PRMT R166, R90, 0x7610, R166 ;  /* 0x000076105aa67816 */ /* 0x000fe200000000a6 */
[----:B------:R-:W-:-:S05]  /*2ba0*/  @P2 IMAD.MOV.U32 R90, RZ, RZ, R168 ;  /* 0x000000ffff5a2224 */ /* 0x000fca00078e00a8 */
[----:B------:R1:W-:Y:S01]  /*2bb0*/  @P2 STG.E.U16 desc[UR36][R90.64+0x2], R166 ;  /* 0x000002a65a002986 */ /* 0x0003e2000c101524 */
[----:B------:R-:W-:Y:S05]  /*2bc0*/  @!P1 BRA `(.L_x_35) ;  /* 0x0000000000049947 */ /* 0x000fea0003800000 */
[----:B------:R3:W5:Y:S02]  /*2bd0*/  LDG.E.LTC128B.U16 R172, desc[UR36][R160.64+0x10] ;  /* 0x00001024a0ac7981 */ /* 0x000764000c1e1520 */
.L_x_35:
[----:B------:R-:W-:Y:S05]  /*2be0*/  BSYNC B1 ;  /* 0x0000000000017941 */ /* 0x000fea0003800000 */
.L_x_34:
[----:B-1---5:R-:W-:Y:S01]  /*2bf0*/  IMAD.U32 R90, R172, 0x10000, RZ ;  /* 0x00010000ac5a7824 */ /* 0x022fe200078e00ff */
[----:B------:R-:W-:Y:S01]  /*2c00*/  ISETP.GT.AND P2, PT, R0, 0x9, P3 ;  /* 0x000000090000780c */ /* 0x000fe20001f44270 */
[----:B------:R-:W-:Y:S02]  /*2c10*/  BSSY B1, `(.L_x_36) ;  /* 0x000000a000017945 */ /* 0x000fe40003800000 */
[----:B------:R-:W-:Y:S01]  /*2c20*/  FMUL R91, R90, R155 ;  /* 0x0000009b5a5b7220 */ /* 0x000fe20000400000 */
[----:B------:R-:W-:-:S03]  /*2c30*/  @P1 IMAD.MOV.U32 R90, RZ, RZ, R158 ;  /* 0x000000ffff5a1224 */ /* 0x000fc600078e009e */
[----:B------:R-:W-:-:S05]  /*2c40*/  FFMA R91, R92, R154, R91 ;  /* 0x0000009a5c5b7223 */ /* 0x000fca000000005b */
[----:B------:R-:W-:-:S04]  /*2c50*/  F2FP.BF16.F32.PACK_AB R91, RZ, R91 ;  /* 0x0000005bff5b723e */ /* 0x000fc800000010ff */
[----:B------:R-:W-:Y:S01]  /*2c60*/  PRMT R92, R91, 0x7610, R92 ;  /* 0x000076105b5c7816 */ /* 0x000fe2000000005c */
[----:B------:R-:W-:-:S05]  /*2c70*/  @P1 IMAD.MOV.U32 R91, RZ, RZ, R159 ;  /* 0x000000ffff5b1224 */ /* 0x000fca00078e009f */
[----:B------:R1:W-:Y:S01]  /*2c80*/  @P1 STG.E.U16 desc[UR36][R90.64+0x10], R92 ;  /* 0x0000105c5a001986 */ /* 0x0003e2000c101524 */
[----:B------:R-:W-:Y:S05]  /*2c90*/  @!P2 BRA `(.L_x_37) ;  /* 0x000000000004a947 */ /* 0x000fea0003800000 */
[----:B------:R4:W5:Y:S02]  /*2ca0*/  LDG.E.LTC128B.U16 R172, desc[UR36][R160.64+0x12] ;  /* 0x00001224a0ac7981 */ /* 0x000964000c1e1520 */
.L_x_37:
[----:B------:R-:W-:Y:S05]  /*2cb0*/  BSYNC B1 ;  /* 0x0000000000017941 */ /* 0x000fea0003800000 */
.L_x_36:
[----:B-1---5:R-:W-:Y:S01]  /*2cc0*/  IMAD.U32 R90, R172, 0x10000, RZ ;  /* 0x00010000ac5a7824 */ /* 0x022fe200078e00ff */
[----:B------:R-:W-:Y:S01]  /*2cd0*/  ISETP.GT.AND P1, PT, R0, 0x8, P0 ;  /* 0x000000080000780c */ /* 0x000fe20000724270 */
[----:B------:R-:W-:Y:S01]  /*2ce0*/  @P2 IMAD.MOV.U32 R91, RZ, RZ, R159 ;  /* 0x000000ffff5b2224 */ /* 0x000fe200078e009f */
[----:B------:R-:W-:Y:S01]  /*2cf0*/  BSSY B1, `(.L_x_38) ;  /* 0x0000009000017945 */ /* 0x000fe20003800000 */
[----:B------:R-:W-:-:S04]  /*2d00*/  FMUL R90, R90, R155 ;  /* 0x0000009b5a5a7220 */ /* 0x000fc80000400000 */
[----:B------:R-:W-:-:S05]  /*2d10*/  FFMA R90, R93, R154, R90 ;  /* 0x0000009a5d5a7223 */ /* 0x000fca000000005a */
[----:B------:R-:W-:-:S04]  /*2d20*/  F2FP.BF16.F32.PACK_AB R90, RZ, R90 ;  /* 0x0000005aff5a723e */ /* 0x000fc800000010ff */
[----:B------:R-:W-:Y:S01]  /*2d30*/  PRMT R92, R90, 0x7610, R92 ;  /* 0x000076105a5c7816 */ /* 0x000fe2000000005c */
[----:B------:R-:W-:-:S05]  /*2d40*/  @P2 IMAD.MOV.U32 R90, RZ, RZ, R158 ;  /* 0x000000ffff5a2224 */ /* 0x000fca00078e009e */
[----:B------:R1:W-:Y:S01]  /*2d50*/  @P2 STG.E.U16 desc[UR36][R90.64+0x12], R92 ;  /* 0x0000125c5a002986 */ /* 0x0003e2000c101524 */
[----:B------:R-:W-:Y:S05]  /*2d60*/  @!P1 BRA `(.L_x_39) ;  /* 0x0000000000049947 */ /* 0x000fea0003800000 */
[----:B------:R0:W5:Y:S02]  /*2d70*/  LDG.E.LTC128B.U16 R172, desc[UR36][R88.64+0x10] ;  /* 0x0000102458ac7981 */ /* 0x000164000c1e1520 */
.L_x_39:
[----:B------:R-:W-:Y:S05]  /*2d80*/  BSYNC B1 ;  /* 0x0000000000017941 */ /* 0x000fea0003800000 */
.L_x_38:
[----:B-1---5:R-:W-:Y:S01]  /*2d90*/  IMAD.U32 R90, R172, 0x10000, RZ ;  /* 0x00010000ac5a7824 */ /* 0x022fe200078e00ff */
[----:B------:R-:W-:Y:S01]  /*2da0*/  ISETP.GT.AND P2, PT, R0, 0x9, P0 ;  /* 0x000000090000780c */ /* 0x000fe20000744270 */
[----:B------:R-:W-:Y:S02]  /*2db0*/  BSSY B1, `(.L_x_40) ;  /* 0x000000a000017945 */ /* 0x000fe40003800000 */
[----:B------:R-:W-:Y:S01]  /*2dc0*/  FMUL R91, R90, R155 ;  /* 0x0000009b5a5b7220 */ /* 0x000fe20000400000 */
[----:B------:R-:W-:-:S03]  /*2dd0*/  @P1 MOV R90, R168 ;  /* 0x000000a8005a1202 */ /* 0x000fc60000000f00 */
[----:B------:R-:W-:-:S05]  /*2de0*/  FFMA R91, R94, R154, R91 ;  /* 0x0000009a5e5b7223 */ /* 0x000fca000000005b */
[----:B------:R-:W-:-:S04]  /*2df0*/  F2FP.BF16.F32.PACK_AB R91, RZ, R91 ;  /* 0x0000005bff5b723e */ /* 0x000fc800000010ff */
[----:B------:R-:W-:Y:S01]  /*2e00*/  PRMT R92, R91, 0x7610, R92 ;  /* 0x000076105b5c7816 */ /* 0x000fe2000000005c */
[----:B------:R-:W-:-:S05]  /*2e10*/  @P1 IMAD.MOV.U32 R91, RZ, RZ, R169 ;  /* 0x000000ffff5b1224 */ /* 0x000fca00078e00a9 */
[----:B------:R1:W-:Y:S01]  /*2e20*/  @P1 STG.E.U16 desc[UR36][R90.64+0x10], R92 ;  /* 0x0000105c5a001986 */ /* 0x0003e2000c101524 */
[----:B------:R-:W-:Y:S05]  /*2e30*/  @!P2 BRA `(.L_x_41) ;  /* 0x000000000004a947 */ /* 0x000fea0003800000 */
[----:B------:R0:W5:Y:S02]  /*2e40*/  LDG.E.LTC128B.U16 R172, desc[UR36][R88.64+0x12] ;  /* 0x0000122458ac7981 */ /* 0x000164000c1e1520 */
.L_x_41:
[----:B------:R-:W-:Y:S05]  /*2e50*/  BSYNC B1 ;  /* 0x0000000000017941 */ /* 0x000fea0003800000 */
.L_x_40:
        /* <DEDUP_REMOVED lines=12> */
.L_x_43:
[----:B------:R-:W-:Y:S05]  /*2f20*/  BSYNC B1 ;  /* 0x0000000000017941 */ /* 0x000fea0003800000 */
.L_x_42:
        /* <DEDUP_REMOVED lines=12> */
.L_x_45:
[----:B------:R-:W-:Y:S05]  /*2ff0*/  BSYNC B1 ;  /* 0x0000000000017941 */ /* 0x000fea0003800000 */
.L_x_44:
[----:B-1---5:R-:W-:Y:S01]  /*3000*/  IMAD.U32 R90, R172, 0x10000, RZ ;  /* 0x00010000ac5a7824 */ /* 0x022fe200078e00ff */
[----:B------:R-:W-:Y:S01]  /*3010*/  @P2 MOV R91, R159 ;  /* 0x0000009f005b2202 */ /* 0x000fe20000000f00 */
[----:B------:R-:W-:Y:S01]  /*3020*/  BSSY B1, `(.L_x_46) ;  /* 0x000000a000017945 */ /* 0x000fe20003800000 */
[----:B------:R-:W-:Y:S01]  /*3030*/  ISETP.GT.AND P1, PT, R0, 0x10, P0 ;  /* 0x000000100000780c */ /* 0x000fe20000724270 */
        /* <DEDUP_REMOVED lines=8> */
.L_x_47:
[----:B------:R-:W-:Y:S05]  /*30c0*/  BSYNC B1 ;  /* 0x0000000000017941 */ /* 0x000fea0003800000 */
.L_x_46:
        /* <DEDUP_REMOVED lines=12> */
.L_x_49:
[----:B------:R-:W-:Y:S05]  /*3190*/  BSYNC B1 ;  /* 0x0000000000017941 */ /* 0x000fea0003800000 */
.L_x_48:
        /* <DEDUP_REMOVED lines=12> */
.L_x_51:
[----:B------:R-:W-:Y:S05]  /*3260*/  BSYNC B1 ;  /* 0x0000000000017941 */ /* 0x000fea0003800000 */
.L_x_50:
        /* <DEDUP_REMOVED lines=12> */
.L_x_53:
[----:B------:R-:W-:Y:S05]  /*3330*/  BSYNC B1 ;  /* 0x0000000000017941 */ /* 0x000fea0003800000 */
.L_x_52:
[----:B-1---5:R-:W-:Y:S01]  /*3340*/  SHF.L.U32 R90, R172, 0x10, RZ ;  /* 0x00000010ac5a7819 */ /* 0x022fe200000006ff */
[----:B------:R-:W-:Y:S01]  /*3350*/  @P2 IMAD.MOV.U32 R91, RZ, RZ, R159 ;  /* 0x000000ffff5b2224 */ /* 0x000fe200078e009f */
[----:B------:R-:W-:Y:S01]  /*3360*/  ISETP.GT.AND P1, PT, R0, 0x18, P0 ;  /* 0x000000180000780c */ /* 0x000fe20000724270 */
[----:B------:R-:W-:Y:S02]  /*3370*/  BSSY B1, `(.L_x_54) ;  /* 0x0000009000017945 */ /* 0x000fe40003800000 */
        /* <DEDUP_REMOVED lines=8> */
.L_x_55:
[----:B------:R-:W-:Y:S05]  /*3400*/  BSYNC B1 ;  /* 0x0000000000017941 */ /* 0x000fea0003800000 */
.L_x_54:
        /* <DEDUP_REMOVED lines=12> */
.L_x_57:
[----:B------:R-:W-:Y:S05]  /*34d0*/  BSYNC B1 ;  /* 0x0000000000017941 */ /* 0x000fea0003800000 */
.L_x_56:
        /* <DEDUP_REMOVED lines=12> */
.L_x_59:
[----:B------:R-:W-:Y:S05]  /*35a0*/  BSYNC B1 ;  /* 0x0000000000017941 */ /* 0x000fea0003800000 */
.L_x_58:
        /* <DEDUP_REMOVED lines=12> */
.L_x_61:
[----:B------:R-:W-:Y:S05]  /*3670*/  BSYNC B1 ;  /* 0x0000000000017941 */ /* 0x000fea0003800000 */
.L_x_60:
        /* <DEDUP_REMOVED lines=12> */
.L_x_63:
[----:B------:R-:W-:Y:S05]  /*3740*/  BSYNC B1 ;  /* 0x0000000000017941 */ /* 0x000fea0003800000 */
.L_x_62:
        /* <DEDUP_REMOVED lines=12> */
.L_x_65:
[----:B------:R-:W-:Y:S05]  /*3810*/  BSYNC B1 ;  /* 0x0000000000017941 */ /* 0x000fea0003800000 */
.L_x_64:
        /* <DEDUP_REMOVED lines=12> */
.L_x_67:
[----:B------:R-:W-:Y:S05]  /*38e0*/  BSYNC B1 ;  /* 0x0000000000017941 */ /* 0x000fea0003800000 */
.L_x_66:
        /* <DEDUP_REMOVED lines=12> */
.L_x_69:
[----:B------:R-:W-:Y:S05]  /*39b0*/  BSYNC B1 ;  /* 0x0000000000017941 */ /* 0x000fea0003800000 */
.L_x_68:
        /* <DEDUP_REMOVED lines=12> */
.L_x_71:
[----:B------:R-:W-:Y:S05]  /*3a80*/  BSYNC B1 ;  /* 0x0000000000017941 */ /* 0x000fea0003800000 */
.L_x_70:
        /* <DEDUP_REMOVED lines=12> */
.L_x_73:
[----:B------:R-:W-:Y:S05]  /*3b50*/  BSYNC B1 ;  /* 0x0000000000017941 */ /* 0x000fea0003800000 */
.L_x_72:
        /* <DEDUP_REMOVED lines=12> */
.L_x_75:
[----:B------:R-:W-:Y:S05]  /*3c20*/  BSYNC B1 ;  /* 0x0000000000017941 */ /* 0x000fea0003800000 */
.L_x_74:
        /* <DEDUP_REMOVED lines=12> */
.L_x_77:
[----:B------:R-:W-:Y:S05]  /*3cf0*/  BSYNC B1 ;  /* 0x0000000000017941 */ /* 0x000fea0003800000 */
.L_x_76:
        /* <DEDUP_REMOVED lines=12> */
.L_x_79:
[----:B------:R-:W-:Y:S05]  /*3dc0*/  BSYNC B1 ;  /* 0x0000000000017941 */ /* 0x000fea0003800000 */
.L_x_78:
        /* <DEDUP_REMOVED lines=12> */
.L_x_81:
[----:B------:R-:W-:Y:S05]  /*3e90*/  BSYNC B1 ;  /* 0x0000000000017941 */ /* 0x000fea0003800000 */
.L_x_80:
        /* <DEDUP_REMOVED lines=12> */
.L_x_83:
[----:B------:R-:W-:Y:S05]  /*3f60*/  BSYNC B1 ;  /* 0x0000000000017941 */ /* 0x000fea0003800000 */
.L_x_82:
        /* <DEDUP_REMOVED lines=12> */
.L_x_85:
[----:B------:R-:W-:Y:S05]  /*4030*/  BSYNC B1 ;  /* 0x0000000000017941 */ /* 0x000fea0003800000 */
.L_x_84:
        /* <DEDUP_REMOVED lines=12> */
.L_x_87:
[----:B------:R-:W-:Y:S05]  /*4100*/  BSYNC B1 ;  /* 0x0000000000017941 */ /* 0x000fea0003800000 */
.L_x_86:
        /* <DEDUP_REMOVED lines=12> */
.L_x_89:
[----:B------:R-:W-:Y:S05]  /*41d0*/  BSYNC B1 ;  /* 0x0000000000017941 */ /* 0x000fea0003800000 */
.L_x_88:
        /* <DEDUP_REMOVED lines=12> */
.L_x_91:
[----:B------:R-:W-:Y:S05]  /*42a0*/  BSYNC B1 ;  /* 0x0000000000017941 */ /* 0x000fea0003800000 */
.L_x_90:
        /* <DEDUP_REMOVED lines=12> */
.L_x_93:
[----:B------:R-:W-:Y:S05]  /*4370*/  BSYNC B1 ;  /* 0x0000000000017941 */ /* 0x000fea0003800000 */
.L_x_92:
        /* <DEDUP_REMOVED lines=12> */
.L_x_95:
[----:B------:R-:W-:Y:S05]  /*4440*/  BSYNC B1 ;  /* 0x0000000000017941 */ /* 0x000fea0003800000 */
.L_x_94:
        /* <DEDUP_REMOVED lines=12> */
.L_x_97:
[----:B------:R-:W-:Y:S05]  /*4510*/  BSYNC B1 ;  /* 0x0000000000017941 */ /* 0x000fea0003800000 */
.L_x_96:
        /* <DEDUP_REMOVED lines=12> */
.L_x_99:
[----:B------:R-:W-:Y:S05]  /*45e0*/  BSYNC B1 ;  /* 0x0000000000017941 */ /* 0x000fea0003800000 */
.L_x_98:
        /* <DEDUP_REMOVED lines=12> */
.L_x_101:
[----:B------:R-:W-:Y:S05]  /*46b0*/  BSYNC B1 ;  /* 0x0000000000017941 */ /* 0x000fea0003800000 */
.L_x_100:
        /* <DEDUP_REMOVED lines=12> */
.L_x_103:
[----:B------:R-:W-:Y:S05]  /*4780*/  BSYNC B1 ;  /* 0x0000000000017941 */ /* 0x000fea0003800000 */
.L_x_102:
        /* <DEDUP_REMOVED lines=12> */
.L_x_105:
[----:B------:R-:W-:Y:S05]  /*4850*/  BSYNC B1 ;  /* 0x0000000000017941 */ /* 0x000fea0003800000 */
.L_x_104:
        /* <DEDUP_REMOVED lines=12> */
.L_x_107:
[----:B------:R-:W-:Y:S05]  /*4920*/  BSYNC B1 ;  /* 0x0000000000017941 */ /* 0x000fea0003800000 */
.L_x_106:
        /* <DEDUP_REMOVED lines=12> */
.L_x_109:
[----:B------:R-:W-:Y:S05]  /*49f0*/  BSYNC B1 ;  /* 0x0000000000017941 */ /* 0x000fea0003800000 */
.L_x_108:
        /* <DEDUP_REMOVED lines=12> */
.L_x_111:
[----:B------:R-:W-:Y:S05]  /*4ac0*/  BSYNC B1 ;  /* 0x0000000000017941 */ /* 0x000fea0003800000 */
.L_x_110:
        /* <DEDUP_REMOVED lines=12> */
.L_x_113:
[----:B------:R-:W-:Y:S05]  /*4b90*/  BSYNC B1 ;  /* 0x0000000000017941 */ /* 0x000fea0003800000 */
.L_x_112:
        /* <DEDUP_REMOVED lines=12> */
.L_x_115:
[----:B------:R-:W-:Y:S05]  /*4c60*/  BSYNC B1 ;  /* 0x0000000000017941 */ /* 0x000fea0003800000 */
.L_x_114:
        /* <DEDUP_REMOVED lines=12> */
.L_x_117:
[----:B------:R-:W-:Y:S05]  /*4d30*/  BSYNC B1 ;  /* 0x0000000000017941 */ /* 0x000fea0003800000 */
.L_x_116:
        /* <DEDUP_REMOVED lines=12> */
.L_x_119:
[----:B------:R-:W-:Y:S05]  /*4e00*/  BSYNC B1 ;  /* 0x0000000000017941 */ /* 0x000fea0003800000 */
.L_x_118:
        /* <DEDUP_REMOVED lines=12> */
.L_x_121:
[----:B------:R-:W-:Y:S05]  /*4ed0*/  BSYNC B1 ;  /* 0x0000000000017941 */ /* 0x000fea0003800000 */
.L_x_120:
        /* <DEDUP_REMOVED lines=12> */
.L_x_123:
[----:B------:R-:W-:Y:S05]  /*4fa0*/  BSYNC B1 ;  /* 0x0000000000017941 */ /* 0x000fea0003800000 */
.L_x_122:
        /* <DEDUP_REMOVED lines=12> */
.L_x_125:
[----:B------:R-:W-:Y:S05]  /*5070*/  BSYNC B1 ;  /* 0x0000000000017941 */ /* 0x000fea0003800000 */
.L_x_124:
        /* <DEDUP_REMOVED lines=12> */
.L_x_127:
[----:B------:R-:W-:Y:S05]  /*5140*/  BSYNC B1 ;  /* 0x0000000000017941 */ /* 0x000fea0003800000 */
.L_x_126:
        /* <DEDUP_REMOVED lines=12> */
.L_x_129:
[----:B------:R-:W-:Y:S05]  /*5210*/  BSYNC B1 ;  /* 0x0000000000017941 */ /* 0x000fea0003800000 */
.L_x_128:
        /* <DEDUP_REMOVED lines=12> */
.L_x_131:
[----:B------:R-:W-:Y:S05]  /*52e0*/  BSYNC B1 ;  /* 0x0000000000017941 */ /* 0x000fea0003800000 */
.L_x_130:
        /* <DEDUP_REMOVED lines=12> */
.L_x_133:
[----:B------:R-:W-:Y:S05]  /*53b0*/  BSYNC B1 ;  /* 0x0000000000017941 */ /* 0x000fea0003800000 */
.L_x_132:
        /* <DEDUP_REMOVED lines=12> */
.L_x_135:
[----:B------:R-:W-:Y:S05]  /*5480*/  BSYNC B1 ;  /* 0x0000000000017941 */ /* 0x000fea0003800000 */
.L_x_134:
        /* <DEDUP_REMOVED lines=12> */
.L_x_137:
[----:B------:R-:W-:Y:S05]  /*5550*/  BSYNC B1 ;  /* 0x0000000000017941 */ /* 0x000fea0003800000 */
.L_x_136:
        /* <DEDUP_REMOVED lines=12> */
.L_x_139:
[----:B------:R-:W-:Y:S05]  /*5620*/  BSYNC B1 ;  /* 0x0000000000017941 */ /* 0x000fea0003800000 */
.L_x_138:
        /* <DEDUP_REMOVED lines=12> */
.L_x_141:
[----:B------:R-:W-:Y:S05]  /*56f0*/  BSYNC B1 ;  /* 0x0000000000017941 */ /* 0x000fea0003800000 */
.L_x_140:
        /* <DEDUP_REMOVED lines=12> */
.L_x_143:
[----:B------:R-:W-:Y:S05]  /*57c0*/  BSYNC B1 ;  /* 0x0000000000017941 */ /* 0x000fea0003800000 */
.L_x_142:
        /* <DEDUP_REMOVED lines=12> */
.L_x_145:
[----:B------:R-:W-:Y:S05]  /*5890*/  BSYNC B1 ;  /* 0x0000000000017941 */ /* 0x000fea0003800000 */
.L_x_144:
        /* <DEDUP_REMOVED lines=12> */
.L_x_147:
[----:B------:R-:W-:Y:S05]  /*5960*/  BSYNC B1 ;  /* 0x0000000000017941 */ /* 0x000fea0003800000 */
.L_x_146:
        /* <DEDUP_REMOVED lines=12> */
.L_x_149:
[----:B------:R-:W-:Y:S05]  /*5a30*/  BSYNC B1 ;  /* 0x0000000000017941 */ /* 0x000fea0003800000 */
.L_x_148:
        /* <DEDUP_REMOVED lines=12> */
.L_x_151:
[----:B------:R-:W-:Y:S05]  /*5b00*/  BSYNC B1 ;  /* 0x0000000000017941 */ /* 0x000fea0003800000 */
.L_x_150:
[----:B-----5:R-:W-:Y:S01]  /*5b10*/  IMAD.U32 R8, R172, 0x10000, RZ ;  /* 0x00010000ac087824 */ /* 0x020fe200078e00ff */
[----:B------:R-:W-:Y:S01]  /*5b20*/  ISETP.GT.AND P1, PT, R0, 0x79, P0 ;  /* 0x000000790000780c */ /* 0x000fe20000724270 */
[----:B------:R-:W-:Y:S01]  /*5b30*/  BSSY B1, `(.L_x_152) ;  /* 0x000000c000017945 */ /* 0x000fe20003800000 */
[----:B------:R-:W-:Y:S01]  /*5b40*/  IADD3 R153, P0, R153, 0x80, RZ ;  /* 0x0000008099997810 */ /* 0x000fe20007f1e0ff */
[----:B-1----:R-:W-:Y:S01]  /*5b50*/  FMUL R91, R8, R155 ;  /* 0x0000009b085b7220 */ /* 0x002fe20000400000 */
[----:B------:R-:W-:-:S03]  /*5b60*/  @P2 IMAD.MOV.U32 R8, RZ, RZ, R168 ;  /* 0x000000ffff082224 */ /* 0x000fc600078e00a8 */
[----:B------:R-:W-:-:S05]  /*5b70*/  FFMA R91, R150, R154, R91 ;  /* 0x0000009a965b7223 */ /* 0x000fca000000005b */
[----:B------:R-:W-:-:S04]  /*5b80*/  F2FP.BF16.F32.PACK_AB R91, RZ, R91 ;  /* 0x0000005bff5b723e */ /* 0x000fc800000010ff */
[----:B------:R-:W-:Y:S01]  /*5b90*/  PRMT R90, R91, 0x7610, R90 ;  /* 0x000076105b5a7816 */ /* 0x000fe2000000005a */
[----:B------:R-:W-:Y:S01]  /*5ba0*/  IMAD.X R91, RZ, RZ, R9, P0 ;  /* 0x000000ffff5b7224 */ /* 0x000fe200000e0609 */
[----:B------:R-:W-:-:S05]  /*5bb0*/  @P2 MOV R9, R169 ;  /* 0x000000a900092202 */ /* 0x000fca0000000f00 */
[----:B------:R1:W-:Y:S01]  /*5bc0*/  @P2 STG.E.U16 desc[UR36][R8.64+0xf0], R90 ;  /* 0x0000f05a08002986 */ /* 0x0003e2000c101524 */
[----:B------:R-:W-:Y:S05]  /*5bd0*/  @!P1 BRA `(.L_x_153) ;  /* 0x0000000000049947 */ /* 0x000fea0003800000 */
[----:B------:R0:W5:Y:S02]  /*5be0*/  LDG.E.LTC128B.U16 R172, desc[UR36][R88.64+0xf2] ;  /* 0x0000f22458ac7981 */ /* 0x000164000c1e1520 */
.L_x_153:
[----:B------:R-:W-:Y:S05]  /*5bf0*/  BSYNC B1 ;  /* 0x0000000000017941 */ /* 0x000fea0003800000 */
.L_x_152:
[----:B-1---5:R-:W-:Y:S01]  /*5c00*/  IMAD.U32 R8, R172, 0x10000, RZ ;  /* 0x00010000ac087824 */ /* 0x022fe200078e00ff */
[----:B------:R-:W-:Y:S01]  /*5c10*/  ISETP.GT.AND P0, PT, R3, 0x80, PT ;  /* 0x000000800300780c */ /* 0x000fe20003f04270 */
[-C--:B------:R-:W-:Y:S02]  /*5c20*/  IMAD R90, R91, R14.reuse, RZ ;  /* 0x0000000e5b5a7224 */ /* 0x080fe400078e02ff */
[----:B0-2---:R-:W-:Y:S01]  /*5c30*/  FMUL R88, R8, R155 ;  /* 0x0000009b08587220 */ /* 0x005fe20000400000 */
[----:B------:R-:W-:Y:S01]  /*5c40*/  IMAD.WIDE.U32 R8, R153, R14, R156 ;  /* 0x0000000e99087225 */ /* 0x000fe200078e009c */
[----:B------:R-:W-:-:S03]  /*5c50*/  ISETP.GT.AND P3, PT, R0, RZ, P0 ;  /* 0x000000ff0000720c */ /* 0x000fc60000764270 */
[----:B------:R-:W-:Y:S01]  /*5c60*/  FFMA R151, R151, R154, R88 ;  /* 0x0000009a97977223 */ /* 0x000fe20000000058 */
[----:B------:R-:W-:Y:S01]  /*5c70*/  IMAD R97, R153, R15, R90 ;  /* 0x0000000f99617224 */ /* 0x000fe200078e025a */
[----:B------:R-:W-:-:S03]  /*5c80*/  LEA R88, P2, R8, R10, 0x1 ;  /* 0x0000000a08587211 */ /* 0x000fc600078408ff */
[----:B------:R-:W-:Y:S01]  /*5c90*/  IMAD.IADD R9, R9, 0x1, R97 ;  /* 0x0000000109097824 */ /* 0x000fe200078e0261 */
[----:B------:R-:W-:-:S04]  /*5ca0*/  F2FP.BF16.F32.PACK_AB R151, RZ, R151 ;  /* 0x00000097ff97723e */ /* 0x000fc800000010ff */
[----:B------:R-:W-:Y:S01]  /*5cb0*/  LEA.HI.X R89, R8, R11, R9, 0x1, P2 ;  /* 0x0000000b08597211 */ /* 0x000fe200010f0c09 */
[----:B------:R0:W-:Y:S04]  /*5cc0*/  @P1 STG.E.U16 desc[UR36][R168.64+0xf2], R151 ;  /* 0x0000f297a8001986 */ /* 0x0001e8000c101524 */
[----:B------:R-:W2:Y:S01]  /*5cd0*/  @P3 LDG.E.LTC128B.U16 R172, desc[UR36][R88.64] ;  /* 0x0000002458ac3981 */ /* 0x000ea2000c1e1520 */
[----:B------:R-:W-:Y:S01]  /*5ce0*/  IMAD.WIDE.U32 R8, R153, R14, R6 ;  /* 0x0000000e99087225 */ /* 0x000fe200078e0006 */
[----:B------:R-:W-:Y:S01]  /*5cf0*/  SHF.L.U64.HI R95, R4, 0x8, R5 ;  /* 0x00000008045f7819 */ /* 0x000fe20000010205 */
[----:B------:R-:W-:Y:S01]  /*5d00*/  BSSY B1, `(.L_x_154) ;  /* 0x0000011000017945 */ /* 0x000fe20003800000 */
[----:B------:R-:W-:Y:S01]  /*5d10*/  ISETP.GT.AND P2, PT, R0, 0x1, P0 ;  /* 0x000000010000780c */ /* 0x000fe20000744270 */
[----:B------:R-:W-:-:S02]  /*5d20*/  IMAD.IADD R9, R97, 0x1, R9 ;  /* 0x0000000161097824 */ /* 0x000fc400078e0209 */
[----:B------:R-:W-:Y:S02]  /*5d30*/  IMAD.SHL.U32 R93, R4, 0x100, RZ ;  /* 0x00000100045d7824 */ /* 0x000fe400078e00ff */
[----:B--2---:R-:W-:-:S04]  /*5d40*/  IMAD.U32 R90, R172, 0x10000, RZ ;  /* 0x00010000ac5a7824 */ /* 0x004fc800078e00ff */
[----:B------:R-:W-:Y:S01]  /*5d50*/  FMUL R15, R90, R155 ;  /* 0x0000009b5a0f7220 */ /* 0x000fe20000400000 */
[----:B------:R-:W-:Y:S01]  /*5d60*/  IMAD.WIDE.U32 R90, R23, R12, R8 ;  /* 0x0000000c175a7225 */ /* 0x000fe200078e0008 */
[----:B------:R-:W-:-:S03]  /*5d70*/  IADD3 R8, P1, R93, R158, RZ ;  /* 0x0000009e5d087210 */ /* 0x000fc60007f3e0ff */
[----:B------:R-:W-:Y:S01]  /*5d80*/  FFMA R15, R24, R154, R15 ;  /* 0x0000009a180f7223 */ /* 0x000fe2000000000f */
[----:B------:R-:W-:Y:S01]  /*5d90*/  IMAD.IADD R5, R13, 0x1, R91 ;  /* 0x000000010d057824 */ /* 0x000fe200078e025b */
[C---:B------:R-:W-:Y:S01]  /*5da0*/  LEA R4, P4, R90.reuse, R10, 0x1 ;  /* 0x0000000a5a047211 */ /* 0x040fe200078808ff */
[----:B------:R-:W-:Y:S02]  /*5db0*/  IMAD.X R9, R95, 0x1, R159, P1 ;  /* 0x000000015f097824 */ /* 0x000fe400008e069f */
[----:B------:R-:W-:Y:S02]  /*5dc0*/  F2FP.BF16.F32.PACK_AB R15, RZ, R15 ;  /* 0x0000000fff0f723e */ /* 0x000fe400000010ff */
[----:B------:R-:W-:-:S03]  /*5dd0*/  LEA.HI.X R5, R90, R11, R5, 0x1, P4 ;  /* 0x0000000b5a057211 */ /* 0x000fc600020f0c05 */
[----:B------:R0:W-:Y:S01]  /*5de0*/  @P3 STG.E.U16 desc[UR36][R8.64], R15 ;  /* 0x0000000f08003986 */ /* 0x0001e2000c101524 */
[----:B------:R-:W-:Y:S05]  /*5df0*/  @!P2 BRA `(.L_x_155) ;  /* 0x000000000004a947 */ /* 0x000fea0003800000 */
[----:B------:R1:W5:Y:S02]  /*5e00*/  LDG.E.LTC128B.U16 R172, desc[UR36][R4.64+0x2] ;  /* 0x0000022404ac7981 */ /* 0x000364000c1e1520 */
.L_x_155:
[----:B------:R-:W-:Y:S05]  /*5e10*/  BSYNC B1 ;  /* 0x0000000000017941 */ /* 0x000fea0003800000 */
.L_x_154:
[----:B-----5:R-:W-:Y:S01]  /*5e20*/  IMAD.U32 R24, R172, 0x10000, RZ ;  /* 0x00010000ac187824 */ /* 0x020fe200078e00ff */
[----:B------:R-:W-:Y:S01]  /*5e30*/  ISETP.GT.AND P1, PT, R3, 0x88, PT ;  /* 0x000000880300780c */ /* 0x000fe20003f24270 */
[----:B0-----:R-:W-:Y:S01]  /*5e40*/  IMAD.WIDE.U32 R14, R153, R14, R162 ;  /* 0x0000000e990e7225 */ /* 0x001fe200078e00a2 */
[----:B------:R-:W-:Y:S03]  /*5e50*/  BSSY B1, `(.L_x_156) ;  /* 0x000000e000017945 */ /* 0x000fe60003800000 */
[----:B------:R-:W-:Y:S01]  /*5e60*/  FMUL R24, R24, R155 ;  /* 0x0000009b18187220 */ /* 0x000fe20000400000 */
[----:B------:R-:W-:Y:S01]  /*5e70*/  ISETP.GT.AND P3, PT, R0, RZ, P1 ;  /* 0x000000ff0000720c */ /* 0x000fe20000f64270 */
[----:B------:R-:W-:Y:S01]  /*5e80*/  IMAD.IADD R97, R97, 0x1, R15 ;  /* 0x0000000161617824 */ /* 0x000fe200078e020f */
[----:B------:R-:W-:Y:S01]  /*5e90*/  IADD3 R21, P5, R20, R14, RZ ;  /* 0x0000000e14157210 */ /* 0x000fe20007fbe0ff */
[----:B------:R-:W-:Y:S01]  /*5ea0*/  FFMA R24, R25, R154, R24 ;  /* 0x0000009a19187223 */ /* 0x000fe20000000018 */
[----:B------:R-:W-:-:S02]  /*5eb0*/  IADD3 R20, P4, R6, R14, RZ ;  /* 0x0000000e06147210 */ /* 0x000fc40007f9e0ff */
[----:B------:R-:W-:Y:S02]  /*5ec0*/  IADD3.X R156, R97, R157, RZ, P5, !PT ;  /* 0x0000009d619c7210 */ /* 0x000fe40002ffe4ff */
[----:B------:R-:W-:Y:S02]  /*5ed0*/  F2FP.BF16.F32.PACK_AB R24, RZ, R24 ;  /* 0x00000018ff18723e */ /* 0x000fe400000010ff */
[----:B------:R-:W-:-:S03]  /*5ee0*/  LEA R14, P5, R21, R10, 0x1 ;  /* 0x0000000a150e7211 */ /* 0x000fc600078a08ff */
[----:B------:R0:W-:Y:S01]  /*5ef0*/  @P2 STG.E.U16 desc[UR36][R8.64+0x2], R24 ;  /* 0x0000021808002986 */ /* 0x0001e2000c101524 */
[----:B------:R-:W-:Y:S01]  /*5f00*/  LEA.HI.X R15, R21, R11, R156, 0x1, P5 ;  /* 0x0000000b150f7211 */ /* 0x000fe200028f0c9c */
[----:B------:R-:W-:Y:S08]  /*5f10*/  @!P3 BRA `(.L_x_157) ;  /* 0x000000000004b947 */ /* 0x000ff00003800000 */
[----:B------:R2:W5:Y:S02]  /*5f20*/  LDG.E.LTC128B.U16 R172, desc[UR36][R14.64] ;  /* 0x000000240eac7981 */ /* 0x000564000c1e1520 */
.L_x_157:
[----:B------:R-:W-:Y:S05]  /*5f30*/  BSYNC B1 ;  /* 0x0000000000017941 */ /* 0x000fea0003800000 */
.L_x_156:
[----:B-----5:R-:W-:Y:S01]  /*5f40*/  IMAD.U32 R6, R172, 0x10000, RZ ;  /* 0x00010000ac067824 */ /* 0x020fe200078e00ff */
[----:B------:R-:W-:Y:S01]  /*5f50*/  ISETP.GT.AND P2, PT, R0, 0x1, P1 ;  /* 0x000000010000780c */ /* 0x000fe20000f44270 */
[----:B------:R-:W-:Y:S01]  /*5f60*/  IMAD.X R21, R7, 0x1, R97, P4 ;  /* 0x0000000107157824 */ /* 0x000fe200020e0661 */
[----:B------:R-:W-:Y:S01]  /*5f70*/  BSSY B1, `(.L_x_158) ;  /* 0x000000d000017945 */ /* 0x000fe20003800000 */
[----:B------:R-:W-:Y:S01]  /*5f80*/  FMUL R3, R6, R155 ;  /* 0x0000009b06037220 */ /* 0x000fe20000400000 */
[----:B------:R-:W-:Y:S01]  /*5f90*/  IADD3 R6, P4, R8, R165, RZ ;  /* 0x000000a508067210 */ /* 0x000fe20007f9e0ff */
[----:B--2---:R-:W-:-:S04]  /*5fa0*/  IMAD.WIDE.U32 R14, R23, R12, R20 ;  /* 0x0000000c170e7225 */ /* 0x004fc800078e0014 */
[----:B------:R-:W-:Y:S01]  /*5fb0*/  FFMA R3, R26, R154, R3 ;  /* 0x0000009a1a037223 */ /* 0x000fe20000000003 */
[----:B------:R-:W-:Y:S01]  /*5fc0*/  IMAD.X R7, R9, 0x1, R167, P4 ;  /* 0x0000000109077824 */ /* 0x000fe200020e06a7 */
[----:B------:R-:W-:Y:S01]  /*5fd0*/  LEA R10, P5, R14, R10, 0x1 ;  /* 0x0000000a0e0a7211 */ /* 0x000fe200078a08ff */
[----:B------:R-:W-:Y:S02]  /*5fe0*/  IMAD.IADD R13, R13, 0x1, R15 ;  /* 0x000000010d0d7824 */ /* 0x000fe400078e020f */
[----:B------:R-:W-:-:S03]  /*5ff0*/  F2FP.BF16.F32.PACK_AB R3, RZ, R3 ;  /* 0x00000003ff03723e */ /* 0x000fc600000010ff */
[----:B------:R-:W-:Y:S02]  /*6000*/  LEA.HI.X R11, R14, R11, R13, 0x1, P5 ;  /* 0x0000000b0e0b7211 */ /* 0x000fe400028f0c0d */
[----:B------:R2:W-:Y:S01]  /*6010*/  @P3 STG.E.U16 desc[UR36][R6.64], R3 ;  /* 0x0000000306003986 */ /* 0x0005e2000c101524 */
[----:B------:R-:W-:Y:S05]  /*6020*/  @!P2 BRA `(.L_x_159) ;  /* 0x000000000004a947 */ /* 0x000fea0003800000 */
[----:B------:R0:W5:Y:S02]  /*6030*/  LDG.E.LTC128B.U16 R172, desc[UR36][R10.64+0x2] ;  /* 0x000002240aac7981 */ /* 0x000164000c1e1520 */
.L_x_159:
[----:B------:R-:W-:Y:S05]  /*6040*/  BSYNC B1 ;  /* 0x0000000000017941 */ /* 0x000fea0003800000 */
.L_x_158:
[----:B-----5:R-:W-:Y:S01]  /*6050*/  IMAD.U32 R12, R172, 0x10000, RZ ;  /* 0x00010000ac0c7824 */ /* 0x020fe200078e00ff */
[----:B------:R-:W-:Y:S01]  /*6060*/  ISETP.GT.AND P3, PT, R0, 0x8, P0 ;  /* 0x000000080000780c */ /* 0x000fe20000764270 */
[----:B------:R-:W-:Y:S02]  /*6070*/  BSSY B1, `(.L_x_160) ;  /* 0x0000007000017945 */ /* 0x000fe40003800000 */
[----:B------:R-:W-:-:S04]  /*6080*/  FMUL R12, R12, R155 ;  /* 0x0000009b0c0c7220 */ /* 0x000fc80000400000 */
[----:B------:R-:W-:-:S05]  /*6090*/  FFMA R12, R27, R154, R12 ;  /* 0x0000009a1b0c7223 */ /* 0x000fca000000000c */
[----:B------:R-:W-:-:S05]  /*60a0*/  F2FP.BF16.F32.PACK_AB R12, RZ, R12 ;  /* 0x0000000cff0c723e */ /* 0x000fca00000010ff */
[----:B------:R0:W-:Y:S01]  /*60b0*/  @P2 STG.E.U16 desc[UR36][R6.64+0x2], R12 ;  /* 0x0000020c06002986 */ /* 0x0001e2000c101524 */
[----:B------:R-:W-:Y:S05]  /*60c0*/  @!P3 BRA `(.L_x_161) ;  /* 0x000000000004b947 */ /* 0x000fea0003800000 */
[----:B------:R0:W5:Y:S02]  /*60d0*/  LDG.E.LTC128B.U16 R172, desc[UR36][R4.64+0x10] ;  /* 0x0000102404ac7981 */ /* 0x000164000c1e1520 */
.L_x_161:
[----:B------:R-:W-:Y:S05]  /*60e0*/  BSYNC B1 ;  /* 0x0000000000017941 */ /* 0x000fea0003800000 */
.L_x_160:
[----:B0-2--5:R-:W-:Y:S01]  /*60f0*/  IMAD.U32 R6, R172, 0x10000, RZ ;  /* 0x00010000ac067824 */ /* 0x025fe200078e00ff */
[----:B------:R-:W-:Y:S01]  /*6100*/  ISETP.GT.AND P2, PT, R0, 0x9, P0 ;  /* 0x000000090000780c */ /* 0x000fe20000744270 */
[----:B------:R-:W-:Y:S01]  /*6110*/  IMAD.MOV.U32 R7, RZ, RZ, R9 ;  /* 0x000000ffff077224 */ /* 0x000fe200078e0009 */
[----:B------:R-:W-:Y:S01]  /*6120*/  BSSY B1, `(.L_x_162) ;  /* 0x0000008000017945 */ /* 0x000fe20003800000 */
[----:B------:R-:W-:Y:S01]  /*6130*/  FMUL R3, R6, R155 ;  /* 0x0000009b06037220 */ /* 0x000fe20000400000 */
[----:B------:R-:W-:-:S03]  /*6140*/  IMAD.MOV.U32 R6, RZ, RZ, R8 ;  /* 0x000000ffff067224 */ /* 0x000fc600078e0008 */
[----:B------:R-:W-:-:S05]  /*6150*/  FFMA R3, R28, R154, R3 ;  /* 0x0000009a1c037223 */ /* 0x000fca0000000003 */
[----:B------:R-:W-:-:S05]  /*6160*/  F2FP.BF16.F32.PACK_AB R3, RZ, R3 ;  /* 0x00000003ff03723e */ /* 0x000fca00000010ff */
[----:B------:R0:W-:Y:S01]  /*6170*/  @P3 STG.E.U16 desc[UR36][R6.64+0x10], R3 ;  /* 0x0000100306003986 */ /* 0x0001e2000c101524 */
[----:B------:R-:W-:Y:S05]  /*6180*/  @!P2 BRA `(.L_x_163) ;  /* 0x000000000004a947 */ /* 0x000fea0003800000 */
[----:B------:R2:W5:Y:S02]  /*6190*/  LDG.E.LTC128B.U16 R172, desc[UR36][R4.64+0x12] ;  /* 0x0000122404ac7981 */ /* 0x000564000c1e1520 */
.L_x_163:
[----:B------:R-:W-:Y:S05]  /*61a0*/  BSYNC B1 ;  /* 0x0000000000017941 */ /* 0x000fea0003800000 */
.L_x_162:
        /* <DEDUP_REMOVED lines=9> */
.L_x_165:
[----:B------:R-:W-:Y:S05]  /*6240*/  BSYNC B1 ;  /* 0x0000000000017941 */ /* 0x000fea0003800000 */
.L_x_164:
[----:B0----5:R-:W-:Y:S01]  /*6250*/  SHF.L.U32 R12, R172, 0x10, RZ ;  /* 0x00000010ac0c7819 */ /* 0x021fe200000006ff */
[----:B------:R-:W-:Y:S01]  /*6260*/  BSSY B1, `(.L_x_166) ;  /* 0x000000a000017945 */ /* 0x000fe20003800000 */
[----:B------:R-:W-:Y:S02]  /*6270*/  IADD3 R8, P3, R165, R8, RZ ;  /* 0x00000008a5087210 */ /* 0x000fe40007f7e0ff */
[----:B------:R-:W-:Y:S01]  /*6280*/  ISETP.GT.AND P2, PT, R0, 0x9, P1 ;  /* 0x000000090000780c */ /* 0x000fe20000f44270 */
[----:B------:R-:W-:Y:S02]  /*6290*/  FMUL R3, R12, R155 ;  /* 0x0000009b0c037220 */ /* 0x000fe40000400000 */
[----:B------:R-:W-:Y:S02]  /*62a0*/  IMAD.X R9, R167, 0x1, R9, P3 ;  /* 0x00000001a7097824 */ /* 0x000fe400018e0609 */
[----:B------:R-:W-:-:S05]  /*62b0*/  FFMA R3, R30, R154, R3 ;  /* 0x0000009a1e037223 */ /* 0x000fca0000000003 */
[----:B------:R-:W-:-:S05]  /*62c0*/  F2FP.BF16.F32.PACK_AB R3, RZ, R3 ;  /* 0x00000003ff03723e */ /* 0x000fca00000010ff */
[----:B------:R0:W-:Y:S01]  /*62d0*/  @P4 STG.E.U16 desc[UR36][R8.64+0x10], R3 ;  /* 0x0000100308004986 */ /* 0x0001e2000c101524 */
[----:B------:R-:W-:Y:S05]  /*62e0*/  @!P2 BRA `(.L_x_167) ;  /* 0x000000000004a947 */ /* 0x000fea0003800000 */
[----:B------:R0:W5:Y:S02]  /*62f0*/  LDG.E.LTC128B.U16 R172, desc[UR36][R10.64+0x12] ;  /* 0x000012240aac7981 */ /* 0x000164000c1e1520 */
.L_x_167:
[----:B------:R-:W-:Y:S05]  /*6300*/  BSYNC B1 ;  /* 0x0000000000017941 */ /* 0x000fea0003800000 */
.L_x_166:
[----:B0----5:R-:W-:Y:S01]  /*6310*/  IMAD.U32 R8, R172, 0x10000, RZ ;  /* 0x00010000ac087824 */ /* 0x021fe200078e00ff */
[----:B------:R-:W-:Y:S01]  /*6320*/  ISETP.GT.AND P3, PT, R0, 0x10, P0 ;  /* 0x000000100000780c */ /* 0x000fe20000764270 */
[----:B------:R-:W-:Y:S02]  /*6330*/  BSSY B1, `(.L_x_168) ;  /* 0x0000009000017945 */ /* 0x000fe40003800000 */
[----:B------:R-:W-:-:S04]  /*6340*/  FMUL R8, R8, R155 ;  /* 0x0000009b08087220 */ /* 0x000fc80000400000 */
[----:B------:R-:W-:Y:S01]  /*6350*/  FFMA R31, R31, R154, R8 ;  /* 0x0000009a1f1f7223 */ /* 0x000fe20000000008 */
[----:B------:R-:W-:-:S04]  /*6360*/  IADD3 R8, P4, P5, R165, R158, R93 ;  /* 0x0000009ea5087210 */ /* 0x000fc80007d9e05d */
[----:B------:R-:W-:Y:S02]  /*6370*/  F2FP.BF16.F32.PACK_AB R31, RZ, R31 ;  /* 0x0000001fff1f723e */ /* 0x000fe400000010ff */
[----:B------:R-:W-:-:S05]  /*6380*/  IADD3.X R9, R167, R159, R95, P4, P5 ;  /* 0x0000009fa7097210 */ /* 0x000fca00027ea45f */
[----:B------:R0:W-:Y:S01]  /*6390*/  @P2 STG.E.U16 desc[UR36][R8.64+0x12], R31 ;  /* 0x0000121f08002986 */ /* 0x0001e2000c101524 */
[----:B------:R-:W-:Y:S05]  /*63a0*/  @!P3 BRA `(.L_x_169) ;  /* 0x000000000004b947 */ /* 0x000fea0003800000 */
[----:B------:R0:W5:Y:S02]  /*63b0*/  LDG.E.LTC128B.U16 R172, desc[UR36][R4.64+0x20] ;  /* 0x0000202404ac7981 */ /* 0x000164000c1e1520 */
.L_x_169:
[----:B------:R-:W-:Y:S05]  /*63c0*/  BSYNC B1 ;  /* 0x0000000000017941 */ /* 0x000fea0003800000 */
.L_x_168:
        /* <DEDUP_REMOVED lines=9> */
.L_x_171:
[----:B------:R-:W-:Y:S05]  /*6460*/  BSYNC B1 ;  /* 0x0000000000017941 */ /* 0x000fea0003800000 */
.L_x_170:
        /* <DEDUP_REMOVED lines=9> */
.L_x_173:
[----:B------:R-:W-:Y:S05]  /*6500*/  BSYNC B1 ;  /* 0x0000000000017941 */ /* 0x000fea0003800000 */
.L_x_172:
[----:B0----5:R-:W-:Y:S01]  /*6510*/  IMAD.U32 R12, R172, 0x10000, RZ ;  /* 0x00010000ac0c7824 */ /* 0x021fe200078e00ff */
        /* <DEDUP_REMOVED lines=8> */
.L_x_175:
[----:B------:R-:W-:Y:S05]  /*65a0*/  BSYNC B1 ;  /* 0x0000000000017941 */ /* 0x000fea0003800000 */
.L_x_174:
        /* <DEDUP_REMOVED lines=9> */
.L_x_177:
[----:B------:R-:W-:Y:S05]  /*6640*/  BSYNC B1 ;  /* 0x0000000000017941 */ /* 0x000fea0003800000 */
.L_x_176:
        /* <DEDUP_REMOVED lines=9> */
.L_x_179:
[----:B------:R-:W-:Y:S05]  /*66e0*/  BSYNC B1 ;  /* 0x0000000000017941 */ /* 0x000fea0003800000 */
.L_x_178:
        /* <DEDUP_REMOVED lines=9> */
.L_x_181:
[----:B------:R-:W-:Y:S05]  /*6780*/  BSYNC B1 ;  /* 0x0000000000017941 */ /* 0x000fea0003800000 */
.L_x_180:
        /* <DEDUP_REMOVED lines=9> */
.L_x_183:
[----:B------:R-:W-:Y:S05]  /*6820*/  BSYNC B1 ;  /* 0x0000000000017941 */ /* 0x000fea0003800000 */
.L_x_182:
[----:B-----5:R-:W-:Y:S01]  /*6830*/  SHF.L.U32 R12, R172, 0x10, RZ ;  /* 0x00000010ac0c7819 */ /* 0x020fe200000006ff */
[----:B------:R-:W-:Y:S01]  /*6840*/  BSSY B1, `(.L_x_184) ;  /* 0x0000008000017945 */ /* 0x000fe20003800000 */
[----:B------:R-:W-:-:S03]  /*6850*/  ISETP.GT.AND P3, PT, R0, 0x20, P0 ;  /* 0x000000200000780c */ /* 0x000fc60000764270 */
[----:B------:R-:W-:-:S04]  /*6860*/  FMUL R12, R12, R155 ;  /* 0x0000009b0c0c7220 */ /* 0x000fc80000400000 */
[----:B------:R-:W-:-:S05]  /*6870*/  FFMA R12, R39, R154, R12 ;  /* 0x0000009a270c7223 */ /* 0x000fca000000000c */
[----:B------:R-:W-:-:S05]  /*6880*/  F2FP.BF16.F32.PACK_AB R12, RZ, R12 ;  /* 0x0000000cff0c723e */ /* 0x000fca00000010ff */
[----:B------:R0:W-:Y:S01]  /*6890*/  @P2 STG.E.U16 desc[UR36][R8.64+0x32], R12 ;  /* 0x0000320c08002986 */ /* 0x0001e2000c101524 */
[----:B------:R-:W-:Y:S05]  /*68a0*/  @!P3 BRA `(.L_x_185) ;  /* 0x000000000004b947 */ /* 0x000fea0003800000 */
[----:B------:R0:W5:Y:S02]  /*68b0*/  LDG.E.LTC128B.U16 R172, desc[UR36][R4.64+0x40] ;  /* 0x0000402404ac7981 */ /* 0x000164000c1e1520 */
.L_x_185:
[----:B------:R-:W-:Y:S05]  /*68c0*/  BSYNC B1 ;  /* 0x0000000000017941 */ /* 0x000fea0003800000 */
.L_x_184:
        /* <DEDUP_REMOVED lines=9> */
.L_x_187:
[----:B------:R-:W-:Y:S05]  /*6960*/  BSYNC B1 ;  /* 0x0000000000017941 */ /* 0x000fea0003800000 */
.L_x_186:
        /* <DEDUP_REMOVED lines=9> */
.L_x_189:
[----:B------:R-:W-:Y:S05]  /*6a00*/  BSYNC B1 ;  /* 0x0000000000017941 */ /* 0x000fea0003800000 */
.L_x_188:
        /* <DEDUP_REMOVED lines=9> */
.L_x_191:
[----:B------:R-:W-:Y:S05]  /*6aa0*/  BSYNC B1 ;  /* 0x0000000000017941 */ /* 0x000fea0003800000 */
.L_x_190:
        /* <DEDUP_REMOVED lines=9> */
.L_x_193:
[----:B------:R-:W-:Y:S05]  /*6b40*/  BSYNC B1 ;  /* 0x0000000000017941 */ /* 0x000fea0003800000 */
.L_x_192:
        /* <DEDUP_REMOVED lines=9> */
.L_x_195:
[----:B------:R-:W-:Y:S05]  /*6be0*/  BSYNC B1 ;  /* 0x0000000000017941 */ /* 0x000fea0003800000 */
.L_x_194:
        /* <DEDUP_REMOVED lines=9> */
.L_x_197:
[----:B------:R-:W-:Y:S05]  /*6c80*/  BSYNC B1 ;  /* 0x0000000000017941 */ /* 0x000fea0003800000 */
.L_x_196:
        /* <DEDUP_REMOVED lines=9> */
.L_x_199:
[----:B------:R-:W-:Y:S05]  /*6d20*/  BSYNC B1 ;  /* 0x0000000000017941 */ /* 0x000fea0003800000 */
.L_x_198:
        /* <DEDUP_REMOVED lines=9> */
.L_x_201:
[----:B------:R-:W-:Y:S05]  /*6dc0*/  BSYNC B1 ;  /* 0x0000000000017941 */ /* 0x000fea0003800000 */
.L_x_200:
        /* <DEDUP_REMOVED lines=9> */
.L_x_203:
[----:B------:R-:W-:Y:S05]  /*6e60*/  BSYNC B1 ;  /* 0x0000000000017941 */ /* 0x000fea0003800000 */
.L_x_202:
        /* <DEDUP_REMOVED lines=9> */
.L_x_205:
[----:B------:R-:W-:Y:S05]  /*6f00*/  BSYNC B1 ;  /* 0x0000000000017941 */ /* 0x000fea0003800000 */
.L_x_204:
        /* <DEDUP_REMOVED lines=9> */
.L_x_207:
[----:B------:R-:W-:Y:S05]  /*6fa0*/  BSYNC B1 ;  /* 0x0000000000017941 */ /* 0x000fea0003800000 */
.L_x_206:
        /* <DEDUP_REMOVED lines=9> */
.L_x_209:
[----:B------:R-:W-:Y:S05]  /*7040*/  BSYNC B1 ;  /* 0x0000000000017941 */ /* 0x000fea0003800000 */
.L_x_208:
        /* <DEDUP_REMOVED lines=9> */
.L_x_211:
[----:B------:R-:W-:Y:S05]  /*70e0*/  BSYNC B1 ;  /* 0x0000000000017941 */ /* 0x000fea0003800000 */
.L_x_210:
        /* <DEDUP_REMOVED lines=9> */
.L_x_213:
[----:B------:R-:W-:Y:S05]  /*7180*/  BSYNC B1 ;  /* 0x0000000000017941 */ /* 0x000fea0003800000 */
.L_x_212:
        /* <DEDUP_REMOVED lines=9> */
.L_x_215:
[----:B------:R-:W-:Y:S05]  /*7220*/  BSYNC B1 ;  /* 0x0000000000017941 */ /* 0x000fea0003800000 */
.L_x_214:
        /* <DEDUP_REMOVED lines=9> */
.L_x_217:
[----:B------:R-:W-:Y:S05]  /*72c0*/  BSYNC B1 ;  /* 0x0000000000017941 */ /* 0x000fea0003800000 */
.L_x_216:
        /* <DEDUP_REMOVED lines=9> */
.L_x_219:
[----:B------:R-:W-:Y:S05]  /*7360*/  BSYNC B1 ;  /* 0x0000000000017941 */ /* 0x000fea0003800000 */
.L_x_218:
        /* <DEDUP_REMOVED lines=9> */
.L_x_221:
[----:B------:R-:W-:Y:S05]  /*7400*/  BSYNC B1 ;  /* 0x0000000000017941 */ /* 0x000fea0003800000 */
.L_x_220:
        /* <DEDUP_REMOVED lines=9> */
.L_x_223:
[----:B------:R-:W-:Y:S05]  /*74a0*/  BSYNC B1 ;  /* 0x0000000000017941 */ /* 0x000fea0003800000 */
.L_x_222:
        /* <DEDUP_REMOVED lines=9> */
.L_x_225:
[----:B------:R-:W-:Y:S05]  /*7540*/  BSYNC B1 ;  /* 0x0000000000017941 */ /* 0x000fea0003800000 */
.L_x_224:
        /* <DEDUP_REMOVED lines=9> */
.L_x_227:
[----:B------:R-:W-:Y:S05]  /*75e0*/  BSYNC B1 ;  /* 0x0000000000017941 */ /* 0x000fea0003800000 */
.L_x_226:
        /* <DEDUP_REMOVED lines=9> */
.L_x_229:
[----:B------:R-:W-:Y:S05]  /*7680*/  BSYNC B1 ;  /* 0x0000000000017941 */ /* 0x000fea0003800000 */
.L_x_228:
        /* <DEDUP_REMOVED lines=9> */
.L_x_231:
[----:B------:R-:W-:Y:S05]  /*7720*/  BSYNC B1 ;  /* 0x0000000000017941 */ /* 0x000fea0003800000 */
.L_x_230:
        /* <DEDUP_REMOVED lines=9> */
.L_x_233:
[----:B------:R-:W-:Y:S05]  /*77c0*/  BSYNC B1 ;  /* 0x0000000000017941 */ /* 0x000fea0003800000 */
.L_x_232:
        /* <DEDUP_REMOVED lines=9> */
.L_x_235:
[----:B------:R-:W-:Y:S05]  /*7860*/  BSYNC B1 ;  /* 0x0000000000017941 */ /* 0x000fea0003800000 */
.L_x_234:
        /* <DEDUP_REMOVED lines=9> */
.L_x_237:
[----:B------:R-:W-:Y:S05]  /*7900*/  BSYNC B1 ;  /* 0x0000000000017941 */ /* 0x000fea0003800000 */
.L_x_236:
        /* <DEDUP_REMOVED lines=9> */
.L_x_239:
[----:B------:R-:W-:Y:S05]  /*79a0*/  BSYNC B1 ;  /* 0x0000000000017941 */ /* 0x000fea0003800000 */
.L_x_238:
        /* <DEDUP_REMOVED lines=9> */
.L_x_241:
[----:B------:R-:W-:Y:S05]  /*7a40*/  BSYNC B1 ;  /* 0x0000000000017941 */ /* 0x000fea0003800000 */
.L_x_240:
        /* <DEDUP_REMOVED lines=9> */
.L_x_243:
[----:B------:R-:W-:Y:S05]  /*7ae0*/  BSYNC B1 ;  /* 0x0000000000017941 */ /* 0x000fea0003800000 */
.L_x_242:
        /* <DEDUP_REMOVED lines=9> */
.L_x_245:
[----:B------:R-:W-:Y:S05]  /*7b80*/  BSYNC B1 ;  /* 0x0000000000017941 */ /* 0x000fea0003800000 */
.L_x_244:
        /* <DEDUP_REMOVED lines=9> */
.L_x_247:
[----:B------:R-:W-:Y:S05]  /*7c20*/  BSYNC B1 ;  /* 0x0000000000017941 */ /* 0x000fea0003800000 */
.L_x_246:
        /* <DEDUP_REMOVED lines=9> */
.L_x_249:
[----:B------:R-:W-:Y:S05]  /*7cc0*/  BSYNC B1 ;  /* 0x0000000000017941 */ /* 0x000fea0003800000 */
.L_x_248:
        /* <DEDUP_REMOVED lines=9> */
.L_x_251:
[----:B------:R-:W-:Y:S05]  /*7d60*/  BSYNC B1 ;  /* 0x0000000000017941 */ /* 0x000fea0003800000 */
.L_x_250:
        /* <DEDUP_REMOVED lines=9> */
.L_x_253:
[----:B------:R-:W-:Y:S05]  /*7e00*/  BSYNC B1 ;  /* 0x0000000000017941 */ /* 0x000fea0003800000 */
.L_x_252:
        /* <DEDUP_REMOVED lines=9> */
.L_x_255:
[----:B------:R-:W-:Y:S05]  /*7ea0*/  BSYNC B1 ;  /* 0x0000000000017941 */ /* 0x000fea0003800000 */
.L_x_254:
        /* <DEDUP_REMOVED lines=9> */
.L_x_257:
[----:B------:R-:W-:Y:S05]  /*7f40*/  BSYNC B1 ;  /* 0x0000000000017941 */ /* 0x000fea0003800000 */
.L_x_256:
        /* <DEDUP_REMOVED lines=9> */
.L_x_259:
[----:B------:R-:W-:Y:S05]  /*7fe0*/  BSYNC B1 ;  /* 0x0000000000017941 */ /* 0x000fea0003800000 */
.L_x_258:
        /* <DEDUP_REMOVED lines=9> */
.L_x_261:
[----:B------:R-:W-:Y:S05]  /*8080*/  BSYNC B1 ;  /* 0x0000000000017941 */ /* 0x000fea0003800000 */
.L_x_260:
        /* <DEDUP_REMOVED lines=9> */
.L_x_263:
[----:B------:R-:W-:Y:S05]  /*8120*/  BSYNC B1 ;  /* 0x0000000000017941 */ /* 0x000fea0003800000 */
.L_x_262:
        /* <DEDUP_REMOVED lines=9> */
.L_x_265:
[----:B------:R-:W-:Y:S05]  /*81c0*/  BSYNC B1 ;  /* 0x0000000000017941 */ /* 0x000fea0003800000 */
.L_x_264:
        /* <DEDUP_REMOVED lines=9> */
.L_x_267:
[----:B------:R-:W-:Y:S05]  /*8260*/  BSYNC B1 ;  /* 0x0000000000017941 */ /* 0x000fea0003800000 */
.L_x_266:
        /* <DEDUP_REMOVED lines=9> */
.L_x_269:
[----:B------:R-:W-:Y:S05]  /*8300*/  BSYNC B1 ;  /* 0x0000000000017941 */ /* 0x000fea0003800000 */
.L_x_268:
        /* <DEDUP_REMOVED lines=9> */
.L_x_271:
[----:B------:R-:W-:Y:S05]  /*83a0*/  BSYNC B1 ;  /* 0x0000000000017941 */ /* 0x000fea0003800000 */
.L_x_270:
        /* <DEDUP_REMOVED lines=9> */
.L_x_273:
[----:B------:R-:W-:Y:S05]  /*8440*/  BSYNC B1 ;  /* 0x0000000000017941 */ /* 0x000fea0003800000 */
.L_x_272:
        /* <DEDUP_REMOVED lines=9> */
.L_x_275:
[----:B------:R-:W-:Y:S05]  /*84e0*/  BSYNC B1 ;  /* 0x0000000000017941 */ /* 0x000fea0003800000 */
.L_x_274:
[----:B012--5:R-:W-:Y:S01]  /*84f0*/  IMAD.U32 R4, R172, 0x10000, RZ ;  /* 0x00010000ac047824 */ /* 0x027fe200078e00ff */
        /* <DEDUP_REMOVED lines=8> */
.L_x_277:
[----:B------:R-:W-:Y:S05]  /*8580*/  BSYNC B1 ;  /* 0x0000000000017941 */ /* 0x000fea0003800000 */
.L_x_276:
[----:B0----5:R-:W-:Y:S01]  /*8590*/  IMAD.U32 R4, R172, 0x10000, RZ ;  /* 0x00010000ac047824 */ /* 0x021fe200078e00ff */
[----:B------:R-:W-:Y:S01]  /*85a0*/  ISETP.GT.AND P1, PT, R0, 0x79, P1 ;  /* 0x000000790000780c */ /* 0x000fe20000f24270 */
[----:B------:R-:W-:Y:S01]  /*85b0*/  @P2 IMAD.MOV.U32 R5, RZ, RZ, R9 ;  /* 0x000000ffff052224 */ /* 0x000fe200078e0009 */
[----:B------:R-:W-:Y:S01]  /*85c0*/  BSSY B1, `(.L_x_278) ;  /* 0x0000008000017945 */ /* 0x000fe20003800000 */
[----:B------:R-:W-:Y:S01]  /*85d0*/  FMUL R3, R4, R155 ;  /* 0x0000009b04037220 */ /* 0x000fe20000400000 */
[----:B------:R-:W-:-:S03]  /*85e0*/  @P2 IMAD.MOV.U32 R4, RZ, RZ, R8 ;  /* 0x000000ffff042224 */ /* 0x000fc600078e0008 */
[----:B------:R-:W-:-:S05]  /*85f0*/  FFMA R3, R86, R154, R3 ;  /* 0x0000009a56037223 */ /* 0x000fca0000000003 */
[----:B------:R-:W-:-:S05]  /*8600*/  F2FP.BF16.F32.PACK_AB R3, RZ, R3 ;  /* 0x00000003ff03723e */ /* 0x000fca00000010ff */
[----:B------:R0:W-:Y:S01]  /*8610*/  @P2 STG.E.U16 desc[UR36][R4.64+0xf0], R3 ;  /* 0x0000f00304002986 */ /* 0x0001e2000c101524 */
[----:B------:R-:W-:Y:S05]  /*8620*/  @!P1 BRA `(.L_x_279) ;  /* 0x0000000000049947 */ /* 0x000fea0003800000 */
[----:B------:R2:W5:Y:S02]  /*8630*/  LDG.E.LTC128B.U16 R172, desc[UR36][R10.64+0xf2] ;  /* 0x0000f2240aac7981 */ /* 0x000564000c1e1520 */
.L_x_279:
[----:B------:R-:W-:Y:S05]  /*8640*/  BSYNC B1 ;  /* 0x0000000000017941 */ /* 0x000fea0003800000 */
.L_x_278:
[----:B------:R-:W-:Y:S05]  /*8650*/  @!P1 BRA `(.L_x_280) ;  /* 0x00000024004c9947 */ /* 0x000fea0003800000 */
[----:B-----5:R-:W-:-:S05]  /*8660*/  SHF.L.U32 R172, R172, 0x10, RZ ;  /* 0x00000010acac7819 */ /* 0x020fca00000006ff */
[----:B------:R-:W-:-:S04]  /*8670*/  FMUL R172, R172, R155 ;  /* 0x0000009bacac7220 */ /* 0x000fc80000400000 */
[----:B------:R-:W-:-:S05]  /*8680*/  FFMA R172, R87, R154, R172 ;  /* 0x0000009a57ac7223 */ /* 0x000fca00000000ac */
[----:B------:R-:W-:-:S05]  /*8690*/  F2FP.BF16.F32.PACK_AB R172, RZ, R172 ;  /* 0x000000acffac723e */ /* 0x000fca00000010ff */
[----:B------:R0:W-:Y:S01]  /*86a0*/  STG.E.U16 desc[UR36][R8.64+0xf2], R172 ;  /* 0x0000f2ac08007986 */ /* 0x0001e2000c101524 */
[----:B------:R-:W-:Y:S05]  /*86b0*/  BRA `(.L_x_280) ;  /* 0x0000002400347947 */ /* 0x000fea0003800000 */
.L_x_29:
[----:B------:R-:W-:Y:S01]  /*86c0*/  ULDC.64 UR4, c[0x0][0x5c0] ;  /* 0x0001700000047ab9 */ /* 0x000fe20000000a00 */
[-C--:B------:R-:W-:Y:S01]  /*86d0*/  FMUL R88, R88, R154.reuse ;  /* 0x0000009a58587220 */ /* 0x080fe20000400000 */
[----:B------:R-:W-:Y:S01]  /*86e0*/  LEA R8, P0, R166, UR4, 0x1 ;  /* 0x00000004a6087c11 */ /* 0x000fe2000f8008ff */
[----:B------:R-:W-:Y:S01]  /*86f0*/  IMAD.SHL.U32 R7, R4, 0x10, RZ ;  /* 0x0000001004077824 */ /* 0x000fe200078e00ff */
[----:B------:R-:W-:Y:S01]  /*8700*/  ISETP.GT.AND P2, PT, R0, 0x1, P3 ;  /* 0x000000010000780c */ /* 0x000fe20001f44270 */
[-C--:B------:R-:W-:Y:S01]  /*8710*/  FMUL R89, R89, R154.reuse ;  /* 0x0000009a59597220 */ /* 0x080fe20000400000 */
[----:B------:R-:W-:Y:S01]  /*8720*/  LEA.HI.X R9, R166, UR5, R169, 0x1, P0 ;  /* 0x00000005a6097c11 */ /* 0x000fe200080f0ca9 */
[-C--:B------:R-:W-:Y:S01]  /*8730*/  FMUL R90, R90, R154.reuse ;  /* 0x0000009a5a5a7220 */ /* 0x080fe20000400000 */
[----:B------:R-:W-:Y:S01]  /*8740*/  ISETP.GT.AND P0, PT, R3, 0x8, PT ;  /* 0x000000080300780c */ /* 0x000fe20003f04270 */
[----:B------:R-:W-:Y:S01]  /*8750*/  FMUL R91, R91, R154 ;  /* 0x0000009a5b5b7220 */ /* 0x000fe20000400000 */
[----:B------:R-:W-:Y:S01]  /*8760*/  F2FP.BF16.F32.PACK_AB R88, RZ, R88 ;  /* 0x00000058ff58723e */ /* 0x000fe200000010ff */
[-C--:B------:R-:W-:Y:S01]  /*8770*/  FMUL R92, R92, R154.reuse ;  /* 0x0000009a5c5c7220 */ /* 0x080fe20000400000 */
[----:B------:R-:W-:Y:S01]  /*8780*/  ISETP.GT.AND P4, PT, R0, RZ, P0 ;  /* 0x000000ff0000720c */ /* 0x000fe20000784270 */
[----:B------:R-:W-:Y:S01]  /*8790*/  FMUL R93, R93, R154 ;  /* 0x0000009a5d5d7220 */ /* 0x000fe20000400000 */
[----:B------:R-:W-:Y:S01]  /*87a0*/  SHF.L.U64.HI R6, R4, 0x4, R5 ;  /* 0x0000000404067819 */ /* 0x000fe20000010205 */
[----:B------:R-:W-:Y:S01]  /*87b0*/  @P1 STG.E.U16 desc[UR36][R8.64], R88 ;  /* 0x0000005808001986 */ /* 0x000fe2000c101524 */
[----:B------:R-:W-:Y:S01]  /*87c0*/  IADD3 R10, P5, R7, R8, RZ ;  /* 0x00000008070a7210 */ /* 0x000fe20007fbe0ff */
[-C--:B------:R-:W-:Y:S01]  /*87d0*/  FMUL R94, R94, R154.reuse ;  /* 0x0000009a5e5e7220 */ /* 0x080fe20000400000 */
[----:B------:R-:W-:Y:S01]  /*87e0*/  ISETP.GT.AND P1, PT, R0, 0x1, P0 ;  /* 0x000000010000780c */ /* 0x000fe20000724270 */
[----:B------:R-:W-:Y:S01]  /*87f0*/  FMUL R95, R95, R154 ;  /* 0x0000009a5f5f7220 */ /* 0x000fe20000400000 */
[----:B------:R-:W-:Y:S01]  /*8800*/  F2FP.BF16.F32.PACK_AB R89, RZ, R89 ;  /* 0x00000059ff59723e */ /* 0x000fe200000010ff */
[----:B------:R-:W-:Y:S01]  /*8810*/  IMAD.X R11, R6, 0x1, R9, P5 ;  /* 0x00000001060b7824 */ /* 0x000fe200028e0609 */
[----:B------:R-:W-:Y:S01]  /*8820*/  F2FP.BF16.F32.PACK_AB R90, RZ, R90 ;  /* 0x0000005aff5a723e */ /* 0x000fe200000010ff */
[-C--:B------:R-:W-:Y:S01]  /*8830*/  FMUL R96, R96, R154.reuse ;  /* 0x0000009a60607220 */ /* 0x080fe20000400000 */
[----:B------:R-:W-:Y:S01]  /*8840*/  F2FP.BF16.F32.PACK_AB R91, RZ, R91 ;  /* 0x0000005bff5b723e */ /* 0x000fe200000010ff */
[----:B------:R-:W-:Y:S01]  /*8850*/  @P2 STG.E.U16 desc[UR36][R8.64+0x2], R89 ;  /* 0x0000025908002986 */ /* 0x000fe2000c101524 */
[C---:B------:R-:W-:Y:S01]  /*8860*/  ISETP.GT.AND P5, PT, R0.reuse, 0x9, P3 ;  /* 0x000000090000780c */ /* 0x040fe20001fa4270 */
[-C--:B------:R-:W-:Y:S01]  /*8870*/  FMUL R97, R97, R154.reuse ;  /* 0x0000009a61617220 */ /* 0x080fe20000400000 */
[C---:B------:R-:W-:Y:S01]  /*8880*/  ISETP.GT.AND P2, PT, R0.reuse, 0x8, P0 ;  /* 0x000000080000780c */ /* 0x040fe20000744270 */
[----:B------:R-:W-:Y:S01]  /*8890*/  @P4 STG.E.U16 desc[UR36][R10.64], R90 ;  /* 0x0000005a0a004986 */ /* 0x000fe2000c101524 */
[----:B------:R-:W-:Y:S01]  /*88a0*/  ISETP.GT.AND P4, PT, R0, 0x8, P3 ;  /* 0x000000080000780c */ /* 0x000fe20001f84270 */
[----:B------:R-:W-:Y:S01]  /*88b0*/  FMUL R98, R98, R154 ;  /* 0x0000009a62627220 */ /* 0x000fe20000400000 */
[----:B------:R-:W-:Y:S01]  /*88c0*/  F2FP.BF16.F32.PACK_AB R92, RZ, R92 ;  /* 0x0000005cff5c723e */ /* 0x000fe200000010ff */
[----:B------:R-:W-:Y:S01]  /*88d0*/  @P1 STG.E.U16 desc[UR36][R10.64+0x2], R91 ;  /* 0x0000025b0a001986 */ /* 0x000fe2000c101524 */
[----:B------:R-:W-:Y:S01]  /*88e0*/  ISETP.GT.AND P1, PT, R0, 0x9, P0 ;  /* 0x000000090000780c */ /* 0x000fe20000724270 */
[-C--:B------:R-:W-:Y:S01]  /*88f0*/  FMUL R99, R99, R154.reuse ;  /* 0x0000009a63637220 */ /* 0x080fe20000400000 */
[----:B------:R-:W-:Y:S01]  /*8900*/  F2FP.BF16.F32.PACK_AB R93, RZ, R93 ;  /* 0x0000005dff5d723e */ /* 0x000fe200000010ff */
[----:B------:R-:W-:Y:S01]  /*8910*/  FMUL R100, R100, R154 ;  /* 0x0000009a64647220 */ /* 0x000fe20000400000 */
[----:B------:R-:W-:Y:S01]  /*8920*/  F2FP.BF16.F32.PACK_AB R94, RZ, R94 ;  /* 0x0000005eff5e723e */ /* 0x000fe200000010ff */
[-C--:B------:R-:W-:Y:S01]  /*8930*/  FMUL R101, R101, R154.reuse ;  /* 0x0000009a65657220 */ /* 0x080fe20000400000 */
[----:B------:R-:W-:Y:S01]  /*8940*/  F2FP.BF16.F32.PACK_AB R95, RZ, R95 ;  /* 0x0000005fff5f723e */ /* 0x000fe200000010ff */
[----:B------:R-:W-:Y:S01]  /*8950*/  FMUL R102, R102, R154 ;  /* 0x0000009a66667220 */ /* 0x000fe20000400000 */
[----:B------:R-:W-:Y:S01]  /*8960*/  F2FP.BF16.F32.PACK_AB R96, RZ, R96 ;  /* 0x00000060ff60723e */ /* 0x000fe200000010ff */
[----:B------:R-:W-:Y:S01]  /*8970*/  @P4 STG.E.U16 desc[UR36][R8.64+0x10], R92 ;  /* 0x0000105c08004986 */ /* 0x000fe2000c101524 */
[C---:B------:R-:W-:Y:S01]  /*8980*/  ISETP.GT.AND P4, PT, R0.reuse, 0x10, P3 ;  /* 0x000000100000780c */ /* 0x040fe20001f84270 */
[-C--:B------:R-:W-:Y:S01]  /*8990*/  FMUL R103, R103, R154.reuse ;  /* 0x0000009a67677220 */ /* 0x080fe20000400000 */
[----:B------:R-:W-:Y:S01]  /*89a0*/  F2FP.BF16.F32.PACK_AB R97, RZ, R97 ;  /* 0x00000061ff61723e */ /* 0x000fe200000010ff */
[----:B------:R-:W-:Y:S01]  /*89b0*/  @P5 STG.E.U16 desc[UR36][R8.64+0x12], R93 ;  /* 0x0000125d08005986 */ /* 0x000fe2000c101524 */
[----:B------:R-:W-:Y:S01]  /*89c0*/  ISETP.GT.AND P5, PT, R0, 0x11, P0 ;  /* 0x000000110000780c */ /* 0x000fe200007a4270 */
        /* <DEDUP_REMOVED lines=74> */
[-C--:B------:R-:W-:Y:S01]  /*8e70*/  FMUL R125, R125, R154.reuse ;  /* 0x0000009a7d7d7220 */ /* 0x080fe20000400000 */
[----:B------:R-:W-:Y:S01]  /*8e80*/  F2FP.BF16.F32.PACK_AB R119, RZ, R119 ;  /* 0x00000077ff77723e */ /* 0x000fe200000010ff */
[----:B------:R-:W-:Y:S01]  /*8e90*/  FMUL R126, R126, R154 ;  /* 0x0000009a7e7e7220 */ /* 0x000fe20000400000 */
[----:B------:R-:W-:Y:S01]  /*8ea0*/  F2FP.BF16.F32.PACK_AB R120, RZ, R120 ;  /* 0x00000078ff78723e */ /* 0x000fe200000010ff */
        /* <DEDUP_REMOVED lines=64> */
[----:B------:R-:W-:Y:S01]  /*92b0*/  FMUL R145, R145, R154 ;  /* 0x0000009a91917220 */ /* 0x000fe20000400000 */
[----:B------:R-:W-:Y:S01]  /*92c0*/  F2FP.BF16.F32.PACK_AB R139, RZ, R139 ;  /* 0x0000008bff8b723e */ /* 0x000fe200000010ff */
[----:B------:R-:W-:Y:S01]  /*92d0*/  IMAD.SHL.U32 R21, R4, 0x100, RZ ;  /* 0x0000010004157824 */ /* 0x000fe200078e00ff */
[----:B------:R-:W-:Y:S01]  /*92e0*/  F2FP.BF16.F32.PACK_AB R140, RZ, R140 ;  /* 0x0000008cff8c723e */ /* 0x000fe200000010ff */
[----:B------:R-:W-:Y:S01]  /*92f0*/  @P1 STG.E.U16 desc[UR36][R8.64+0x90], R124 ;  /* 0x0000907c08001986 */ /* 0x000fe2000c101524 */
[----:B------:R-:W-:Y:S01]  /*9300*/  ISETP.GT.AND P1, PT, R0, 0x50, P3 ;  /* 0x000000500000780c */ /* 0x000fe20001f24270 */
[-C--:B------:R-:W-:Y:S01]  /*9310*/  FMUL R146, R146, R154.reuse ;  /* 0x0000009a92927220 */ /* 0x080fe20000400000 */
[----:B------:R-:W-:Y:S01]  /*9320*/  F2FP.BF16.F32.PACK_AB R141, RZ, R141 ;  /* 0x0000008dff8d723e */ /* 0x000fe200000010ff */
[----:B------:R-:W-:Y:S01]  /*9330*/  @P2 STG.E.U16 desc[UR36][R8.64+0x92], R125 ;  /* 0x0000927d08002986 */ /* 0x000fe2000c101524 */
[C---:B------:R-:W-:Y:S01]  /*9340*/  ISETP.GT.AND P2, PT, R0.reuse, 0x51, P3 ;  /* 0x000000510000780c */ /* 0x040fe20001f44270 */
[----:B------:R-:W-:Y:S01]  /*9350*/  FMUL R147, R147, R154 ;  /* 0x0000009a93937220 */ /* 0x000fe20000400000 */
        /* <DEDUP_REMOVED lines=12> */
[----:B------:R-:W-:Y:S01]  /*9420*/  SHF.L.U64.HI R15, R4, 0x8, R5 ;  /* 0x00000008040f7819 */ /* 0x000fe20000010205 */
[----:B------:R-:W-:Y:S01]  /*9430*/  @P2 STG.E.U16 desc[UR36][R8.64+0xa2], R129 ;  /* 0x0000a28108002986 */ /* 0x000fe2000c101524 */
[C---:B------:R-:W-:Y:S01]  /*9440*/  ISETP.GT.AND P2, PT, R0.reuse, 0x59, P3 ;  /* 0x000000590000780c */ /* 0x040fe20001f44270 */
        /* <DEDUP_REMOVED lines=56> */
[----:B------:R-:W-:Y:S01]  /*97d0*/  FMUL R39, R39, R154 ;  /* 0x0000009a27277220 */ /* 0x000fe20000400000 */
[----:B------:R-:W-:Y:S01]  /*97e0*/  F2FP.BF16.F32.PACK_AB R33, RZ, R33 ;  /* 0x00000021ff21723e */ /* 0x000fe200000010ff */
[----:B------:R-:W-:Y:S01]  /*97f0*/  @P2 STG.E.U16 desc[UR36][R10.64+0xd0], R142 ;  /* 0x0000d08e0a002986 */ /* 0x000fe2000c101524 */
[----:B------:R-:W-:Y:S01]  /*9800*/  F2FP.BF16.F32.PACK_AB R34, RZ, R34 ;  /* 0x00000022ff22723e */ /* 0x000fe200000010ff */
[-C--:B------:R-:W-:Y:S01]  /*9810*/  FMUL R40, R40, R154.reuse ;  /* 0x0000009a28287220 */ /* 0x080fe20000400000 */
[----:B------:R-:W-:Y:S01]  /*9820*/  F2FP.BF16.F32.PACK_AB R35, RZ, R35 ;  /* 0x00000023ff23723e */ /* 0x000fe200000010ff */
[----:B------:R-:W-:Y:S01]  /*9830*/  FMUL R41, R41, R154 ;  /* 0x0000009a29297220 */ /* 0x000fe20000400000 */
[----:B------:R-:W-:Y:S01]  /*9840*/  F2FP.BF16.F32.PACK_AB R36, RZ, R36 ;  /* 0x00000024ff24723e */ /* 0x000fe200000010ff */
[----:B------:R-:W-:Y:S01]  /*9850*/  @P4 STG.E.U16 desc[UR36][R10.64+0xd2], R143 ;  /* 0x0000d28f0a004986 */ /* 0x000fe2000c101524 */
[----:B------:R-:W-:Y:S01]  /*9860*/  ISETP.GT.AND P4, PT, R0, 0x71, P0 ;  /* 0x000000710000780c */ /* 0x000fe20000784270 */
[----:B------:R-:W-:Y:S01]  /*9870*/  FMUL R42, R42, R154 ;  /* 0x0000009a2a2a7220 */ /* 0x000fe20000400000 */
[----:B------:R-:W-:Y:S01]  /*9880*/  F2FP.BF16.F32.PACK_AB R37, RZ, R37 ;  /* 0x00000025ff25723e */ /* 0x000fe200000010ff */
[----:B------:R-:W-:Y:S01]  /*9890*/  @P5 STG.E.U16 desc[UR36][R8.64+0xe0], R144 ;  /* 0x0000e09008005986 */ /* 0x000fe2000c101524 */
[----:B------:R-:W-:Y:S01]  /*98a0*/  ISETP.GT.AND P5, PT, R0, 0x70, P0 ;  /* 0x000000700000780c */ /* 0x000fe200007a4270 */
[----:B------:R-:W-:Y:S01]  /*98b0*/  @P1 IMAD.MOV.U32 R4, RZ, RZ, R8 ;  /* 0x000000ffff041224 */ /* 0x000fe200078e0008 */
[----:B------:R-:W-:Y:S01]  /*98c0*/  F2FP.BF16.F32.PACK_AB R38, RZ, R38 ;  /* 0x00000026ff26723e */ /* 0x000fe200000010ff */
[----:B------:R-:W-:Y:S01]  /*98d0*/  @P1 IMAD.MOV.U32 R5, RZ, RZ, R9 ;  /* 0x000000ffff051224 */ /* 0x000fe200078e0009 */
[----:B------:R-:W-:Y:S01]  /*98e0*/  F2FP.BF16.F32.PACK_AB R39, RZ, R39 ;  /* 0x00000027ff27723e */ /* 0x000fe200000010ff */
[----:B------:R-:W-:Y:S01]  /*98f0*/  FMUL R43, R43, R154 ;  /* 0x0000009a2b2b7220 */ /* 0x000fe20000400000 */
[----:B------:R-:W-:Y:S01]  /*9900*/  F2FP.BF16.F32.PACK_AB R40, RZ, R40 ;  /* 0x00000028ff28723e */ /* 0x000fe200000010ff */
[----:B------:R-:W-:Y:S01]  /*9910*/  FMUL R44, R44, R154 ;  /* 0x0000009a2c2c7220 */ /* 0x000fe20000400000 */
[----:B------:R0:W-:Y:S01]  /*9920*/  @P1 STG.E.U16 desc[UR36][R4.64+0xe2], R145 ;  /* 0x0000e29104001986 */ /* 0x0001e2000c101524 */
[----:B------:R-:W-:Y:S01]  /*9930*/  IADD3 R12, P1, P2, R7, R8, R21 ;  /* 0x00000008070c7210 */ /* 0x000fe20007a3e015 */
[-C--:B------:R-:W-:Y:S01]  /*9940*/  FMUL R45, R45, R154.reuse ;  /* 0x0000009a2d2d7220 */ /* 0x080fe20000400000 */
[----:B------:R-:W-:Y:S01]  /*9950*/  F2FP.BF16.F32.PACK_AB R41, RZ, R41 ;  /* 0x00000029ff29723e */ /* 0x000fe200000010ff */
[-C--:B------:R-:W-:Y:S01]  /*9960*/  FMUL R46, R46, R154.reuse ;  /* 0x0000009a2e2e7220 */ /* 0x080fe20000400000 */
[----:B------:R-:W-:Y:S01]  /*9970*/  IADD3.X R13, R6, R9, R15, P1, P2 ;  /* 0x00000009060d7210 */ /* 0x000fe20000fe440f */
[-C--:B------:R-:W-:Y:S01]  /*9980*/  FMUL R47, R47, R154.reuse ;  /* 0x0000009a2f2f7220 */ /* 0x080fe20000400000 */
[C---:B------:R-:W-:Y:S01]  /*9990*/  ISETP.GT.AND P1, PT, R3.reuse, 0x80, PT ;  /* 0x000000800300780c */ /* 0x040fe20003f24270 */
[-C--:B------:R-:W-:Y:S01]  /*99a0*/  FMUL R48, R48, R154.reuse ;  /* 0x0000009a30307220 */ /* 0x080fe20000400000 */
[----:B------:R-:W-:Y:S01]  /*99b0*/  ISETP.GT.AND P2, PT, R3, 0x88, PT ;  /* 0x000000880300780c */ /* 0x000fe20003f44270 */
[----:B------:R-:W-:Y:S01]  /*99c0*/  FMUL R49, R49, R154 ;  /* 0x0000009a31317220 */ /* 0x000fe20000400000 */
[----:B------:R-:W-:Y:S01]  /*99d0*/  F2FP.BF16.F32.PACK_AB R42, RZ, R42 ;  /* 0x0000002aff2a723e */ /* 0x000fe200000010ff */
[----:B0-----:R-:W-:Y:S01]  /*99e0*/  @P5 IMAD.MOV.U32 R4, RZ, RZ, R10 ;  /* 0x000000ffff045224 */ /* 0x001fe200078e000a */
[----:B------:R-:W-:Y:S01]  /*99f0*/  F2FP.BF16.F32.PACK_AB R43, RZ, R43 ;  /* 0x0000002bff2b723e */ /* 0x000fe200000010ff */
[----:B------:R-:W-:Y:S01]  /*9a00*/  @P5 IMAD.MOV.U32 R5, RZ, RZ, R11 ;  /* 0x000000ffff055224 */ /* 0x000fe200078e000b */
[----:B------:R-:W-:Y:S01]  /*9a10*/  F2FP.BF16.F32.PACK_AB R44, RZ, R44 ;  /* 0x0000002cff2c723e */ /* 0x000fe200000010ff */
[-C--:B------:R-:W-:Y:S01]  /*9a20*/  FMUL R50, R50, R154.reuse ;  /* 0x0000009a32327220 */ /* 0x080fe20000400000 */
[----:B------:R-:W-:Y:S01]  /*9a30*/  F2FP.BF16.F32.PACK_AB R45, RZ, R45 ;  /* 0x0000002dff2d723e */ /* 0x000fe200000010ff */
[-C--:B------:R-:W-:Y:S01]  /*9a40*/  FMUL R51, R51, R154.reuse ;  /* 0x0000009a33337220 */ /* 0x080fe20000400000 */
[----:B------:R0:W-:Y:S01]  /*9a50*/  @P5 STG.E.U16 desc[UR36][R4.64+0xe0], R146 ;  /* 0x0000e09204005986 */ /* 0x0001e2000c101524 */
[----:B------:R-:W-:Y:S01]  /*9a60*/  ISETP.GT.AND P5, PT, R0, 0x78, P3 ;  /* 0x000000780000780c */ /* 0x000fe20001fa4270 */
[-C--:B------:R-:W-:Y:S01]  /*9a70*/  FMUL R52, R52, R154.reuse ;  /* 0x0000009a34347220 */ /* 0x080fe20000400000 */
[C---:B------:R-:W-:Y:S01]  /*9a80*/  ISETP.GT.AND P3, PT, R0.reuse, 0x79, P3 ;  /* 0x000000790000780c */ /* 0x040fe20001f64270 */
[----:B------:R-:W-:Y:S01]  /*9a90*/  @P4 STG.E.U16 desc[UR36][R10.64+0xe2], R147 ;  /* 0x0000e2930a004986 */ /* 0x000fe2000c101524 */
[C---:B------:R-:W-:Y:S01]  /*9aa0*/  ISETP.GT.AND P4, PT, R0.reuse, 0x78, P0 ;  /* 0x000000780000780c */ /* 0x040fe20000784270 */
[-C--:B------:R-:W-:Y:S01]  /*9ab0*/  FMUL R53, R53, R154.reuse ;  /* 0x0000009a35357220 */ /* 0x080fe20000400000 */
[----:B------:R-:W-:Y:S01]  /*9ac0*/  ISETP.GT.AND P0, PT, R0, 0x79, P0 ;  /* 0x000000790000780c */ /* 0x000fe20000704270 */
[----:B------:R-:W-:Y:S01]  /*9ad0*/  FMUL R54, R54, R154 ;  /* 0x0000009a36367220 */ /* 0x000fe20000400000 */
[----:B------:R-:W-:Y:S01]  /*9ae0*/  F2FP.BF16.F32.PACK_AB R46, RZ, R46 ;  /* 0x0000002eff2e723e */ /* 0x000fe200000010ff */
[-C--:B------:R-:W-:Y:S01]  /*9af0*/  FMUL R55, R55, R154.reuse ;  /* 0x0000009a37377220 */ /* 0x080fe20000400000 */
[----:B------:R-:W-:Y:S01]  /*9b00*/  F2FP.BF16.F32.PACK_AB R47, RZ, R47 ;  /* 0x0000002fff2f723e */ /* 0x000fe200000010ff */
[----:B------:R-:W-:Y:S01]  /*9b10*/  FMUL R56, R56, R154 ;  /* 0x0000009a38387220 */ /* 0x000fe20000400000 */
[----:B------:R-:W-:Y:S01]  /*9b20*/  F2FP.BF16.F32.PACK_AB R48, RZ, R48 ;  /* 0x00000030ff30723e */ /* 0x000fe200000010ff */
[----:B------:R-:W-:Y:S01]  /*9b30*/  @P5 STG.E.U16 desc[UR36][R8.64+0xf0], R148 ;  /* 0x0000f09408005986 */ /* 0x000fe2000c101524 */
[----:B0-----:R-:W-:Y:S01]  /*9b40*/  IADD3 R4, P5, R21, R8, RZ ;  /* 0x0000000815047210 */ /* 0x001fe20007fbe0ff */
[-C--:B------:R-:W-:Y:S01]  /*9b50*/  FMUL R57, R57, R154.reuse ;  /* 0x0000009a39397220 */ /* 0x080fe20000400000 */
[----:B------:R-:W-:Y:S01]  /*9b60*/  F2FP.BF16.F32.PACK_AB R49, RZ, R49 ;  /* 0x00000031ff31723e */ /* 0x000fe200000010ff */
[----:B------:R0:W-:Y:S01]  /*9b70*/  @P3 STG.E.U16 desc[UR36][R8.64+0xf2], R149 ;  /* 0x0000f29508003986 */ /* 0x0001e2000c101524 */
[C---:B------:R-:W-:Y:S01]  /*9b80*/  ISETP.GT.AND P3, PT, R0.reuse, RZ, P1 ;  /* 0x000000ff0000720c */ /* 0x040fe20000f64270 */
[----:B------:R-:W-:Y:S01]  /*9b90*/  IMAD.X R5, R15, 0x1, R9, P5 ;  /* 0x000000010f057824 */ /* 0x000fe200028e0609 */
[C---:B------:R-:W-:Y:S01]  /*9ba0*/  ISETP.GT.AND P5, PT, R0.reuse, RZ, P2 ;  /* 0x000000ff0000720c */ /* 0x040fe200017a4270 */
        /* <DEDUP_REMOVED lines=11> */
[----:B0-----:R-:W-:Y:S01]  /*9c60*/  IADD3 R8, P3, R7, R4, RZ ;  /* 0x0000000407087210 */ /* 0x001fe20007f7e0ff */
[----:B------:R-:W-:Y:S01]  /*9c70*/  FMUL R61, R61, R154 ;  /* 0x0000009a3d3d7220 */ /* 0x000fe20000400000 */
[----:B------:R-:W-:Y:S01]  /*9c80*/  F2FP.BF16.F32.PACK_AB R53, RZ, R53 ;  /* 0x00000035ff35723e */ /* 0x000fe200000010ff */
[----:B------:R-:W-:Y:S01]  /*9c90*/  @P4 STG.E.U16 desc[UR36][R4.64+0x2], R25 ;  /* 0x0000021904004986 */ /* 0x000fe2000c101524 */
[----:B------:R-:W-:Y:S01]  /*9ca0*/  IADD3 R14, P4, R7, R4, RZ ;  /* 0x00000004070e7210 */ /* 0x000fe20007f9e0ff */
[-C--:B------:R-:W-:Y:S01]  /*9cb0*/  FMUL R62, R62, R154.reuse ;  /* 0x0000009a3e3e7220 */ /* 0x080fe20000400000 */
[----:B------:R-:W-:Y:S01]  /*9cc0*/  IADD3.X R9, R6, R5, RZ, P3, !PT ;  /* 0x0000000506097210 */ /* 0x000fe20001ffe4ff */
[-C--:B------:R-:W-:Y:S01]  /*9cd0*/  FMUL R63, R63, R154.reuse ;  /* 0x0000009a3f3f7220 */ /* 0x080fe20000400000 */
[----:B------:R-:W-:Y:S01]  /*9ce0*/  ISETP.GT.AND P3, PT, R0, 0x9, P2 ;  /* 0x000000090000780c */ /* 0x000fe20001764270 */
[----:B------:R-:W-:Y:S01]  /*9cf0*/  IMAD.X R15, R6, 0x1, R5, P4 ;  /* 0x00000001060f7824 */ /* 0x000fe200020e0605 */
[----:B------:R-:W-:Y:S01]  /*9d00*/  ISETP.GT.AND P4, PT, R0, 0x8, P1 ;  /* 0x000000080000780c */ /* 0x000fe20000f84270 */
[----:B------:R-:W-:Y:S01]  /*9d10*/  FMUL R64, R64, R154 ;  /* 0x0000009a40407220 */ /* 0x000fe20000400000 */
[----:B------:R-:W-:Y:S01]  /*9d20*/  F2FP.BF16.F32.PACK_AB R54, RZ, R54 ;  /* 0x00000036ff36723e */ /* 0x000fe200000010ff */
[-C--:B------:R-:W-:Y:S01]  /*9d30*/  FMUL R65, R65, R154.reuse ;  /* 0x0000009a41417220 */ /* 0x080fe20000400000 */
        /* <DEDUP_REMOVED lines=13> */
[-C--:B------:R-:W-:Y:S01]  /*9e10*/  FMUL R70, R70, R154.reuse ;  /* 0x0000009a46467220 */ /* 0x080fe20000400000 */
        /* <DEDUP_REMOVED lines=18> */
[--C-:B------:R-:W-:Y:S01]  /*9f40*/  @P0 IMAD.MOV.U32 R6, RZ, RZ, R12.reuse ;  /* 0x000000ffff060224 */ /* 0x100fe200078e000c */
[----:B------:R-:W-:Y:S01]  /*9f50*/  F2FP.BF16.F32.PACK_AB R62, RZ, R62 ;  /* 0x0000003eff3e723e */ /* 0x000fe200000010ff */
[--C-:B------:R-:W-:Y:S01]  /*9f60*/  @P0 IMAD.MOV.U32 R7, RZ, RZ, R13.reuse ;  /* 0x000000ffff070224 */ /* 0x100fe200078e000d */
[----:B------:R-:W-:Y:S01]  /*9f70*/  F2FP.BF16.F32.PACK_AB R63, RZ, R63 ;  /* 0x0000003fff3f723e */ /* 0x000fe200000010ff */
[----:B------:R-:W-:Y:S01]  /*9f80*/  FMUL R75, R75, R154 ;  /* 0x0000009a4b4b7220 */ /* 0x000fe20000400000 */
[----:B------:R-:W-:Y:S01]  /*9f90*/  F2FP.BF16.F32.PACK_AB R64, RZ, R64 ;  /* 0x00000040ff40723e */ /* 0x000fe200000010ff */
[-C--:B------:R-:W-:Y:S01]  /*9fa0*/  FMUL R76, R76, R154.reuse ;  /* 0x0000009a4c4c7220 */ /* 0x080fe20000400000 */
[----:B------:R0:W-:Y:S01]  /*9fb0*/  @P0 STG.E.U16 desc[UR36][R6.64+0x20], R34 ;  /* 0x0000202206000986 */ /* 0x0001e2000c101524 */
        /* <DEDUP_REMOVED lines=9> */
[----:B------:R-:W-:Y:S01]  /*a050*/  FMUL R81, R81, R154 ;  /* 0x0000009a51517220 */ /* 0x000fe20000400000 */
[----:B------:R-:W-:Y:S01]  /*a060*/  F2FP.BF16.F32.PACK_AB R69, RZ, R69 ;  /* 0x00000045ff45723e */ /* 0x000fe200000010ff */
[--C-:B0-----:R-:W-:Y:S01]  /*a070*/  @P3 IMAD.MOV.U32 R6, RZ, RZ, R12.reuse ;  /* 0x000000ffff063224 */ /* 0x101fe200078e000c */
        /* <DEDUP_REMOVED lines=18> */
[----:B0-----:R-:W-:Y:S01]  /*a1a0*/  @P0 IMAD.MOV.U32 R6, RZ, RZ, R12 ;  /* 0x000000ffff060224 */ /* 0x001fe200078e000c */
[----:B------:R-:W-:Y:S01]  /*a1b0*/  F2FP.BF16.F32.PACK_AB R76, RZ, R76 ;  /* 0x0000004cff4c723e */ /* 0x000fe200000010ff */
[----:B------:R-:W-:Y:S01]  /*a1c0*/  @P0 IMAD.MOV.U32 R7, RZ, RZ, R13 ;  /* 0x000000ffff070224 */ /* 0x000fe200078e000d */
[----:B------:R-:W-:Y:S01]  /*a1d0*/  F2FP.BF16.F32.PACK_AB R77, RZ, R77 ;  /* 0x0000004dff4d723e */ /* 0x000fe200000010ff */
[----:B------:R-:W-:Y:S01]  /*a1e0*/  FMUL R87, R87, R154 ;  /* 0x0000009a57577220 */ /* 0x000fe20000400000 */
[----:B------:R-:W-:-:S02]  /*a1f0*/  F2FP.BF16.F32.PACK_AB R78, RZ, R78 ;  /* 0x0000004eff4e723e */ /* 0x000fc400000010ff */
[----:B------:R0:W-:Y:S01]  /*a200*/  @P0 STG.E.U16 desc[UR36][R6.64+0x30], R38 ;  /* 0x0000302606000986 */ /* 0x0001e2000c101524 */
[----:B------:R-:W-:Y:S02]  /*a210*/  ISETP.GT.AND P0, PT, R0, 0x20, P2 ;  /* 0x000000200000780c */ /* 0x000fe40001704270 */
[----:B------:R-:W-:Y:S02]  /*a220*/  F2FP.BF16.F32.PACK_AB R79, RZ, R79 ;  /* 0x0000004fff4f723e */ /* 0x000fe400000010ff */
[----:B------:R-:W-:Y:S02]  /*a230*/  F2FP.BF16.F32.PACK_AB R80, RZ, R80 ;  /* 0x00000050ff50723e */ /* 0x000fe400000010ff */
[----:B------:R-:W-:Y:S02]  /*a240*/  F2FP.BF16.F32.PACK_AB R81, RZ, R81 ;  /* 0x00000051ff51723e */ /* 0x000fe400000010ff */
[----:B------:R-:W-:Y:S02]  /*a250*/  F2FP.BF16.F32.PACK_AB R82, RZ, R82 ;  /* 0x00000052ff52723e */ /* 0x000fe400000010ff */
[----:B------:R-:W-:Y:S01]  /*a260*/  F2FP.BF16.F32.PACK_AB R83, RZ, R83 ;  /* 0x00000053ff53723e */ /* 0x000fe200000010ff */
[----:B0-----:R-:W-:Y:S01]  /*a270*/  @P3 IMAD.MOV.U32 R6, RZ, RZ, R12 ;  /* 0x000000ffff063224 */ /* 0x001fe200078e000c */
[----:B------:R-:W-:Y:S01]  /*a280*/  F2FP.BF16.F32.PACK_AB R84, RZ, R84 ;  /* 0x00000054ff54723e */ /* 0x000fe200000010ff */
[----:B------:R-:W-:Y:S01]  /*a290*/  @P3 IMAD.MOV.U32 R7, RZ, RZ, R13 ;  /* 0x000000ffff073224 */ /* 0x000fe200078e000d */
[----:B------:R-:W-:-:S02]  /*a2a0*/  F2FP.BF16.F32.PACK_AB R85, RZ, R85 ;  /* 0x00000055ff55723e */ /* 0x000fc400000010ff */
[----:B------:R-:W-:Y:S02]  /*a2b0*/  F2FP.BF16.F32.PACK_AB R86, RZ, R86 ;  /* 0x00000056ff56723e */ /* 0x000fe400000010ff */
[----:B------:R0:W-:Y:S01]  /*a2c0*/  @P3 STG.E.U16 desc[UR36][R6.64+0x32], R39 ;  /* 0x0000322706003986 */ /* 0x0001e2000c101524 */
[C---:B------:R-:W-:Y:S02]  /*a2d0*/  ISETP.GT.AND P3, PT, R0.reuse, 0x21, P2 ;  /* 0x000000210000780c */ /* 0x040fe40001764270 */
[----:B------:R-:W-:Y:S01]  /*a2e0*/  F2FP.BF16.F32.PACK_AB R87, RZ, R87 ;  /* 0x00000057ff57723e */ /* 0x000fe200000010ff */
[----:B------:R-:W-:Y:S01]  /*a2f0*/  @P4 STG.E.U16 desc[UR36][R4.64+0x40], R40 ;  /* 0x0000402804004986 */ /* 0x000fe2000c101524 */
[----:B------:R-:W-:-:S03]  /*a300*/  ISETP.GT.AND P4, PT, R0, 0x28, P1 ;  /* 0x000000280000780c */ /* 0x000fc60000f84270 */
[----:B------:R-:W-:Y:S01]  /*a310*/  @P5 STG.E.U16 desc[UR36][R4.64+0x42], R41 ;  /* 0x0000422904005986 */ /* 0x000fe2000c101524 */
[----:B------:R-:W-:Y:S01]  /*a320*/  ISETP.GT.AND P5, PT, R0, 0x29, P1 ;  /* 0x000000290000780c */ /* 0x000fe20000fa4270 */
[----:B0-----:R-:W-:Y:S01]  /*a330*/  @P0 IMAD.MOV.U32 R6, RZ, RZ, R12 ;  /* 0x000000ffff060224 */ /* 0x001fe200078e000c */
[----:B------:R-:W-:-:S05]  /*a340*/  @P0 MOV R7, R13 ;  /* 0x0000000d00070202 */ /* 0x000fca0000000f00 */
[----:B------:R0:W-:Y:S01]  /*a350*/  @P0 STG.E.U16 desc[UR36][R6.64+0x40], R42 ;  /* 0x0000402a06000986 */ /* 0x0001e2000c101524 */
[----:B------:R-:W-:Y:S01]  /*a360*/  ISETP.GT.AND P0, PT, R0, 0x28, P2 ;  /* 0x000000280000780c */ /* 0x000fe20001704270 */
[----:B0-----:R-:W-:Y:S02]  /*a370*/  @P3 IMAD.MOV.U32 R6, RZ, RZ, R12 ;  /* 0x000000ffff063224 */ /* 0x001fe400078e000c */
[----:B------:R-:W-:-:S05]  /*a380*/  @P3 IMAD.MOV.U32 R7, RZ, RZ, R13 ;  /* 0x000000ffff073224 */ /* 0x000fca00078e000d */
[----:B------:R0:W-:Y:S01]  /*a390*/  @P3 STG.E.U16 desc[UR36][R6.64+0x42], R43 ;  /* 0x0000422b06003986 */ /* 0x0001e2000c101524 */
[----:B------:R-:W-:-:S03]  /*a3a0*/  ISETP.GT.AND P3, PT, R0, 0x29, P2 ;  /* 0x000000290000780c */ /* 0x000fc60001764270 */
[----:B------:R-:W-:Y:S01]  /*a3b0*/  @P4 STG.E.U16 desc[UR36][R4.64+0x50], R44 ;  /* 0x0000502c04004986 */ /* 0x000fe2000c101524 */
[----:B------:R-:W-:-:S03]  /*a3c0*/  ISETP.GT.AND P4, PT, R0, 0x30, P1 ;  /* 0x000000300000780c */ /* 0x000fc60000f84270 */
[----:B------:R-:W-:Y:S01]  /*a3d0*/  @P5 STG.E.U16 desc[UR36][R4.64+0x52], R45 ;  /* 0x0000522d04005986 */ /* 0x000fe2000c101524 */
[----:B------:R-:W-:Y:S01]  /*a3e0*/  ISETP.GT.AND P5, PT, R0, 0x31, P1 ;  /* 0x000000310000780c */ /* 0x000fe20000fa4270 */
[----:B0-----:R-:W-:Y:S02]  /*a3f0*/  @P0 IMAD.MOV.U32 R6, RZ, RZ, R12 ;  /* 0x000000ffff060224 */ /* 0x001fe400078e000c */
[----:B------:R-:W-:-:S05]  /*a400*/  @P0 IMAD.MOV.U32 R7, RZ, RZ, R13 ;  /* 0x000000ffff070224 */ /* 0x000fca00078e000d */
        /* <DEDUP_REMOVED lines=14> */
[----:B0-----:R-:W-:Y:S01]  /*a4f0*/  @P3 IMAD.MOV.U32 R6, RZ, RZ, R12 ;  /* 0x000000ffff063224 */ /* 0x001fe200078e000c */
[----:B------:R-:W-:-:S05]  /*a500*/  @P3 MOV R7, R13 ;  /* 0x0000000d00073202 */ /* 0x000fca0000000f00 */
        /* <DEDUP_REMOVED lines=85> */
[C---:B------:R-:W-:Y:S02]  /*aa60*/  ISETP.GT.AND P3, PT, R0.reuse, 0x78, P1 ;  /* 0x000000780000780c */ /* 0x040fe40000f64270 */
[C---:B------:R-:W-:Y:S01]  /*aa70*/  ISETP.GT.AND P1, PT, R0.reuse, 0x79, P1 ;  /* 0x000000790000780c */ /* 0x040fe20000f24270 */
[----:B------:R-:W-:Y:S01]  /*aa80*/  @P4 STG.E.U16 desc[UR36][R4.64+0xe0], R80 ;  /* 0x0000e05004004986 */ /* 0x000fe2000c101524 */
[----:B------:R-:W-:-:S03]  /*aa90*/  ISETP.GT.AND P4, PT, R0, 0x71, P2 ;  /* 0x000000710000780c */ /* 0x000fc60001784270 */
[----:B------:R-:W-:Y:S01]  /*aaa0*/  @P5 STG.E.U16 desc[UR36][R4.64+0xe2], R81 ;  /* 0x0000e25104005986 */ /* 0x000fe2000c101524 */
[C---:B------:R-:W-:Y:S02]  /*aab0*/  ISETP.GT.AND P5, PT, R0.reuse, 0x78, P2 ;  /* 0x000000780000780c */ /* 0x040fe400017a4270 */
[----:B------:R-:W-:Y:S01]  /*aac0*/  ISETP.GT.AND P2, PT, R0, 0x79, P2 ;  /* 0x000000790000780c */ /* 0x000fe20001744270 */
[----:B0-----:R-:W-:Y:S01]  /*aad0*/  @P0 IMAD.MOV.U32 R6, RZ, RZ, R12 ;  /* 0x000000ffff060224 */ /* 0x001fe200078e000c */
[----:B------:R-:W-:-:S05]  /*aae0*/  @P0 MOV R7, R13 ;  /* 0x0000000d00070202 */ /* 0x000fca0000000f00 */
[----:B------:R0:W-:Y:S02]  /*aaf0*/  @P0 STG.E.U16 desc[UR36][R6.64+0xe0], R82 ;  /* 0x0000e05206000986 */ /* 0x0001e4000c101524 */
[----:B0-----:R-:W-:Y:S02]  /*ab00*/  @P4 IMAD.MOV.U32 R6, RZ, RZ, R12 ;  /* 0x000000ffff064224 */ /* 0x001fe400078e000c */
[----:B------:R-:W-:-:S05]  /*ab10*/  @P4 IMAD.MOV.U32 R7, RZ, RZ, R13 ;  /* 0x000000ffff074224 */ /* 0x000fca00078e000d */
[----:B------:R-:W-:Y:S04]  /*ab20*/  @P4 STG.E.U16 desc[UR36][R6.64+0xe2], R83 ;  /* 0x0000e25306004986 */ /* 0x000fe8000c101524 */
[----:B------:R-:W-:Y:S04]  /*ab30*/  @P3 STG.E.U16 desc[UR36][R4.64+0xf0], R84 ;  /* 0x0000f05404003986 */ /* 0x000fe8000c101524 */
[----:B------:R0:W-:Y:S02]  /*ab40*/  @P1 STG.E.U16 desc[UR36][R4.64+0xf2], R85 ;  /* 0x0000f25504001986 */ /* 0x0001e4000c101524 */
[----:B0-----:R-:W-:-:S02]  /*ab50*/  @P5 IMAD.MOV.U32 R4, RZ, RZ, R12 ;  /* 0x000000ffff045224 */ /* 0x001fc400078e000c */
[----:B------:R-:W-:-:S05]  /*ab60*/  @P5 IMAD.MOV.U32 R5, RZ, RZ, R13 ;  /* 0x000000ffff055224 */ /* 0x000fca00078e000d */
[----:B------:R0:W-:Y:S04]  /*ab70*/  @P5 STG.E.U16 desc[UR36][R4.64+0xf0], R86 ;  /* 0x0000f05604005986 */ /* 0x0001e8000c101524 */
[----:B------:R0:W-:Y:S02]  /*ab80*/  @P2 STG.E.U16 desc[UR36][R12.64+0xf2], R87 ;  /* 0x0000f2570c002986 */ /* 0x0001e4000c101524 */
.L_x_280:
[----:B------:R-:W-:Y:S05]  /*ab90*/  BSYNC B0 ;  /* 0x0000000000007941 */ /* 0x000fea0003800000 */
.L_x_28:
[----:B------:R-:W-:Y:S01]  /*aba0*/  ULDC UR4, c[0x0][0xc] ;  /* 0x0000030000047ab9 */ /* 0x000fe20000000800 */
[----:B------:R-:W-:Y:S01]  /*abb0*/  ULDC UR5, c[0x0][0x10] ;  /* 0x0000040000057ab9 */ /* 0x000fe20000000800 */
[----:B0-----:R-:W0:Y:S01]  /*abc0*/  LDC R3, c[0x0][0x14] ;  /* 0x00000500ff037b82 */ /* 0x001e220000000800 */
[----:B------:R-:W-:Y:S01]  /*abd0*/  UIMAD.WIDE.U32 UR4, UR4, UR5, URZ ;  /* 0x00000005040472a5 */ /* 0x000fe2000f8e003f */
[----:B------:R-:W-:Y:S01]  /*abe0*/  PRMT R0, RZ, 0x7610, R0 ;  /* 0x00007610ff007816 */ /* 0x000fe20000000000 */
[----:B------:R-:W-:Y:S02]  /*abf0*/  IMAD.MOV.U32 R153, RZ, RZ, -0x1 ;  /* 0xffffffffff997424 */ /* 0x000fe400078e00ff */
[----:B------:R-:W-:Y:S02]  /*ac00*/  IMAD.MOV.U32 R23, RZ, RZ, -0x1 ;  /* 0xffffffffff177424 */ /* 0x000fe400078e00ff */
[----:B0-----:R-:W-:-:S04]  /*ac10*/  IMAD.WIDE.U32 R16, R3, UR4, R16 ;  /* 0x0000000403107c25 */ /* 0x001fc8000f8e0010 */
[----:B------:R-:W-:Y:S01]  /*ac20*/  IMAD R3, R3, UR5, RZ ;  /* 0x0000000503037c24 */ /* 0x000fe2000f8e02ff */
[----:B------:R-:W-:Y:S02]  /*ac30*/  ULDC.64 UR4, c[0x0][0x650] ;  /* 0x0001940000047ab9 */ /* 0x000fe40000000a00 */
[----:B------:R-:W-:Y:S01]  /*ac40*/  ISETP.GE.U32.AND P0, PT, R16, UR4, PT ;  /* 0x0000000410007c0c */ /* 0x000fe2000bf06070 */
[----:B------:R-:W-:-:S05]  /*ac50*/  IMAD.IADD R17, R17, 0x1, R3 ;  /* 0x0000000111117824 */ /* 0x000fca00078e0203 */
[----:B------:R-:W-:-:S13]  /*ac60*/  ISETP.GE.U32.AND.EX P0, PT, R17, UR5, PT, P0 ;  /* 0x0000000511007c0c */ /* 0x000fda000bf06100 */
[----:B------:R-:W-:Y:S05]  /*ac70*/  @P0 BRA `(.L_x_281) ;  /* 0x0000000400640947 */ /* 0x000fea0003800000 */
[----:B------:R-:W0:Y:S01]  /*ac80*/  S2R R12, SR_CTAID.X ;  /* 0x00000000000c7919 */ /* 0x000e220000002500 */
[----:B-12---:R-:W1:Y:S01]  /*ac90*/  LDC.64 R10, c[0x0][0x628] ;  /* 0x00018a00ff0a7b82 */ /* 0x006e620000000a00 */
[----:B------:R-:W-:Y:S01]  /*aca0*/  ULDC UR4, c[0x0][0x150] ;  /* 0x0000540000047ab9 */ /* 0x000fe20000000800 */
[----:B------:R-:W-:Y:S01]  /*acb0*/  IMAD.MOV.U32 R8, RZ, RZ, R16 ;  /* 0x000000ffff087224 */ /* 0x000fe200078e0010 */
[----:B------:R-:W2:Y:S01]  /*acc0*/  S2R R24, SR_CTAID.Y ;  /* 0x0000000000187919 */ /* 0x000ea20000002600 */
[----:B------:R-:W-:-:S04]  /*acd0*/  IMAD.MOV.U32 R9, RZ, RZ, R17 ;  /* 0x000000ffff097224 */ /* 0x000fc800078e0011 */
[----:B------:R-:W2:Y:S08]  /*ace0*/  LDC R21, c[0x0][0x144] ;  /* 0x00005100ff157b82 */ /* 0x000eb00000000800 */
[----:B------:R-:W2:Y:S08]  /*acf0*/  LDC R0, c[0x0][0x630] ;  /* 0x00018c00ff007b82 */ /* 0x000eb00000000800 */
[----:B------:R-:W2:Y:S01]  /*ad00*/  LDC.64 R14, c[0x0][0x620] ;  /* 0x00018800ff0e7b82 */ /* 0x000ea20000000a00 */
[----:B-1----:R-:W-:-:S04]  /*ad10*/  ISETP.NE.U32.AND P0, PT, R10, RZ, PT ;  /* 0x000000ff0a00720c */ /* 0x002fc80003f05070 */
[----:B------:R-:W-:Y:S02]  /*ad20*/  ISETP.NE.AND.EX P0, PT, R11, RZ, PT, P0 ;  /* 0x000000ff0b00720c */ /* 0x000fe40003f05300 */
[----:B0-----:R-:W-:-:S05]  /*ad30*/  I2FP.F32.U32 R3, R12 ;  /* 0x0000000c00037245 */ /* 0x001fca0000201000 */
[----:B------:R-:W-:-:S04]  /*ad40*/  FMUL R3, R3, UR4 ;  /* 0x0000000403037c20 */ /* 0x000fc80008400000 */
[----:B------:R0:W1:Y:S02]  /*ad50*/  F2I.U32.TRUNC.NTZ R20, R3 ;  /* 0x0000000300147305 */ /* 0x000064000020f000 */
[----:B------:R-:W-:Y:S05]  /*ad60*/  @!P0 BRA `(.L_x_282) ;  /* 0x0000000000288947 */ /* 0x000fea0003800000 */
[----:B0-----:R-:W0:Y:S02]  /*ad70*/  LDC R3, c[0x0][0x634] ;  /* 0x00018d00ff037b82 */ /* 0x001e240000000800 */
[----:B0-----:R-:W-:-:S04]  /*ad80*/  IADD3 R3, P0, R16, R3, RZ ;  /* 0x0000000310037210 */ /* 0x001fc80007f1e0ff */
[----:B------:R-:W-:-:S05]  /*ad90*/  IADD3.X R13, RZ, R17, RZ, P0, !PT ;  /* 0x00000011ff0d7210 */ /* 0x000fca00007fe4ff */
[----:B------:R-:W-:-:S04]  /*ada0*/  IMAD.WIDE.U32 R4, R13, R10, RZ ;  /* 0x0000000a0d047225 */ /* 0x000fc800078e00ff */
[----:B------:R-:W-:-:S04]  /*adb0*/  IMAD.WIDE.U32 R6, P0, R3, R11, R4 ;  /* 0x0000000b03067225 */ /* 0x000fc80007800004 */
[----:B------:R-:W-:-:S04]  /*adc0*/  IMAD.WIDE.U32 R4, R3, R10, RZ ;  /* 0x0000000a03047225 */ /* 0x000fc800078e00ff */
[----:B------:R-:W-:Y:S01]  /*add0*/  IMAD.X R9, RZ, RZ, RZ, P0 ;  /* 0x000000ffff097224 */ /* 0x000fe200000e06ff */
[----:B------:R-:W-:Y:S01]  /*ade0*/  IADD3 RZ, P0, R5, R6, RZ ;  /* 0x0000000605ff7210 */ /* 0x000fe20007f1e0ff */
[----:B------:R-:W-:-:S04]  /*adf0*/  IMAD.MOV.U32 R8, RZ, RZ, R7 ;  /* 0x000000ffff087224 */ /* 0x000fc800078e0007 */
[----:B------:R-:W-:-:S08]  /*ae00*/  IMAD.WIDE.U32.X R8, R13, R11, R8, P0 ;  /* 0x0000000b0d087225 */ /* 0x000fd000000e0408 */
.L_x_282:
[----:B------:R-:W3:Y:S01]  /*ae10*/  LDC.64 R28, c[0x0][0x640] ;  /* 0x00019000ff1c7b82 */ /* 0x000ee20000000a00 */
[-CC-:B--2---:R-:W-:Y:S01]  /*ae20*/  SHF.R.U64 R23, R8, R0.reuse, R9.reuse ;  /* 0x0000000008177219 */ /* 0x184fe20000001209 */
[----:B-1----:R-:W-:Y:S01]  /*ae30*/  IMAD.MOV R20, RZ, RZ, -R20 ;  /* 0x000000ffff147224 */ /* 0x002fe200078e0a14 */
[----:B------:R-:W-:Y:S01]  /*ae40*/  SHF.R.U32.HI R0, RZ, R0, R9 ;  /* 0x00000000ff007219 */ /* 0x000fe20000011609 */
[----:B------:R-:W-:Y:S01]  /*ae50*/  ULDC UR4, c[0x0][0x154] ;  /* 0x0000550000047ab9 */ /* 0x000fe20000000800 */
[----:B0-----:R-:W-:Y:S01]  /*ae60*/  IADD3 R3, P0, RZ, -R23, RZ ;  /* 0x80000017ff037210 */ /* 0x001fe20007f1e0ff */
[----:B------:R-:W-:Y:S02]  /*ae70*/  IMAD R21, R21, R20, R12 ;  /* 0x0000001415157224 */ /* 0x000fe400078e020c */
[----:B------:R-:W0:Y:S01]  /*ae80*/  LDC R6, c[0x0][0x618] ;  /* 0x00018600ff067b82 */ /* 0x000e220000000800 */
[----:B------:R-:W-:Y:S02]  /*ae90*/  IMAD.MOV.U32 R7, RZ, RZ, 0x1 ;  /* 0x00000001ff077424 */ /* 0x000fe400078e00ff */
[----:B------:R-:W-:-:S04]  /*aea0*/  IMAD.X R5, RZ, RZ, ~R0, P0 ;  /* 0x000000ffff057224 */ /* 0x000fc800000e0e00 */
[-C--:B------:R-:W-:Y:S01]  /*aeb0*/  IMAD R0, R5, R14.reuse, RZ ;  /* 0x0000000e05007224 */ /* 0x080fe200078e02ff */
[----:B------:R-:W1:Y:S01]  /*aec0*/  LDC R8, c[0x0][0x608] ;  /* 0x00018200ff087b82 */ /* 0x000e620000000800 */
[----:B------:R-:W-:-:S04]  /*aed0*/  IMAD.WIDE.U32 R4, R3, R14, R16 ;  /* 0x0000000e03047225 */ /* 0x000fc800078e0010 */
[----:B------:R-:W-:Y:S01]  /*aee0*/  IMAD R3, R3, R15, R0 ;  /* 0x0000000f03037224 */ /* 0x000fe200078e0200 */
[----:B------:R-:W-:Y:S02]  /*aef0*/  I2FP.F32.U32 R0, R24 ;  /* 0x0000001800007245 */ /* 0x000fe40000201000 */
[----:B------:R-:W2:Y:S01]  /*af00*/  LDC R26, c[0x0][0x658] ;  /* 0x00019600ff1a7b82 */ /* 0x000ea20000000800 */
[----:B------:R-:W-:Y:S01]  /*af10*/  IMAD.IADD R3, R5, 0x1, R3 ;  /* 0x0000000105037824 */ /* 0x000fe200078e0203 */
[----:B---3--:R-:W-:Y:S01]  /*af20*/  ISETP.NE.U32.AND P0, PT, R28, RZ, PT ;  /* 0x000000ff1c00720c */ /* 0x008fe20003f05070 */
[----:B------:R-:W-:Y:S01]  /*af30*/  FMUL R0, R0, UR4 ;  /* 0x0000000400007c20 */ /* 0x000fe20008400000 */
[----:B------:R-:W-:Y:S02]  /*af40*/  IMAD.MOV.U32 R5, RZ, RZ, -0x1 ;  /* 0xffffffffff057424 */ /* 0x000fe400078e00ff */
[----:B------:R-:W-:Y:S01]  /*af50*/  ISETP.NE.AND.EX P0, PT, R29, RZ, PT, P0 ;  /* 0x000000ff1d00720c */ /* 0x000fe20003f05300 */
[----:B------:R3:W2:Y:S01]  /*af60*/  F2I.U32.TRUNC.NTZ R13, R0 ;  /* 0x00000000000d7305 */ /* 0x0006a2000020f000 */
[----:B------:R-:W3:Y:S01]  /*af70*/  LDC R15, c[0x0][0x148] ;  /* 0x00005200ff0f7b82 */ /* 0x000ee20000000800 */
[----:B0-----:R-:W-:-:S02]  /*af80*/  SHF.R.U64 R12, R4, R6, R3 ;  /* 0x00000006040c7219 */ /* 0x001fc40000001203 */
[----:B------:R-:W-:-:S05]  /*af90*/  SHF.R.U32.HI R3, RZ, R6, R3 ;  /* 0x00000006ff037219 */ /* 0x000fca0000011603 */
[----:B------:R-:W0:Y:S01]  /*afa0*/  LDC R20, c[0x0][0x600] ;  /* 0x00018000ff147b82 */ /* 0x000e220000000800 */
[-CC-:B-1----:R-:W-:Y:S02]  /*afb0*/  SHF.R.U64 R10, R12, R8.reuse, R3.reuse ;  /* 0x000000080c0a7219 */ /* 0x182fe40000001203 */
[----:B------:R-:W-:-:S05]  /*afc0*/  SHF.R.U32.HI R3, RZ, R8, R3 ;  /* 0x00000008ff037219 */ /* 0x000fca0000011603 */
[----:B------:R-:W1:Y:S01]  /*afd0*/  LDC R27, c[0x0][0x648] ;  /* 0x00019200ff1b7b82 */ /* 0x000e620000000800 */
[-C--:B--2---:R-:W-:Y:S02]  /*afe0*/  SHF.L.U32 R4, R5, R26.reuse, RZ ;  /* 0x0000001a05047219 */ /* 0x084fe400000006ff */
[--C-:B------:R-:W-:Y:S02]  /*aff0*/  SHF.R.U64 R14, R10, R26, R3.reuse ;  /* 0x0000001a0a0e7219 */ /* 0x100fe40000001203 */
[----:B------:R-:W-:Y:S02]  /*b000*/  LOP3.LUT R25, RZ, R4, RZ, 0x33, !PT ;  /* 0x00000004ff197212 */ /* 0x000fe400078e33ff */
[-C--:B------:R-:W-:Y:S01]  /*b010*/  SHF.R.U32.HI R5, RZ, R26.reuse, R3 ;  /* 0x0000001aff057219 */ /* 0x080fe20000011603 */
[----:B------:R-:W2:Y:S01]  /*b020*/  LDC R30, c[0x0][0x638] ;  /* 0x00018e00ff1e7b82 */ /* 0x000ea20000000800 */
[----:B------:R-:W-:Y:S01]  /*b030*/  SHF.L.U32 R152, R7, R26, RZ ;  /* 0x0000001a07987219 */ /* 0x000fe200000006ff */
[----:B------:R-:W-:-:S06]  /*b040*/  IMAD.MOV.U32 R4, RZ, RZ, R14 ;  /* 0x000000ffff047224 */ /* 0x000fcc00078e000e */
[----:B------:R-:W0:Y:S01]  /*b050*/  LDC R31, c[0x0][0x610] ;  /* 0x00018400ff1f7b82 */ /* 0x000e220000000800 */
[----:B------:R-:W-:Y:S05]  /*b060*/  @!P0 BRA `(.L_x_283) ;  /* 0x0000000000288947 */ /* 0x000fea0003800000 */
[----:B------:R-:W4:Y:S02]  /*b070*/  LDC R3, c[0x0][0x64c] ;  /* 0x00019300ff037b82 */ /* 0x000f240000000800 */
[----:B----4-:R-:W-:-:S05]  /*b080*/  IADD3 R3, P0, R14, R3, RZ ;  /* 0x000000030e037210 */ /* 0x010fca0007f1e0ff */
[----:B------:R-:W-:-:S04]  /*b090*/  IMAD.X R11, RZ, RZ, R5, P0 ;  /* 0x000000ffff0b7224 */ /* 0x000fc800000e0605 */
[----:B------:R-:W-:-:S04]  /*b0a0*/  IMAD.WIDE.U32 R4, R11, R28, RZ ;  /* 0x0000001c0b047225 */ /* 0x000fc800078e00ff */
[----:B------:R-:W-:-:S04]  /*b0b0*/  IMAD.WIDE.U32 R6, P0, R3, R29, R4 ;  /* 0x0000001d03067225 */ /* 0x000fc80007800004 */
[----:B------:R-:W-:Y:S01]  /*b0c0*/  IMAD.WIDE.U32 R4, R3, R28, RZ ;  /* 0x0000001c03047225 */ /* 0x000fe200078e00ff */
[----:B------:R-:W-:-:S03]  /*b0d0*/  IADD3.X R9, RZ, RZ, RZ, P0, !PT ;  /* 0x000000ffff097210 */ /* 0x000fc600007fe4ff */
[----:B------:R-:W-:Y:S01]  /*b0e0*/  IMAD.MOV.U32 R8, RZ, RZ, R7 ;  /* 0x000000ffff087224 */ /* 0x000fe200078e0007 */
[----:B------:R-:W-:-:S05]  /*b0f0*/  IADD3 RZ, P0, R5, R6, RZ ;  /* 0x0000000605ff7210 */ /* 0x000fca0007f1e0ff */
[----:B------:R-:W-:-:S08]  /*b100*/  IMAD.WIDE.U32.X R4, R11, R29, R8, P0 ;  /* 0x0000001d0b047225 */ /* 0x000fd000000e0408 */
.L_x_283:
[----:B------:R-:W-:Y:S01]  /*b110*/  ISETP.NE.AND P0, PT, R2, 0x1, PT ;  /* 0x000000010200780c */ /* 0x000fe20003f05270 */
[----:B0-----:R-:W-:Y:S01]  /*b120*/  VIADD R7, R20, 0xffffffff ;  /* 0xffffffff14077836 */ /* 0x001fe20000000000 */
[----:B-1-3--:R-:W-:Y:S01]  /*b130*/  SHF.R.U64 R0, R4, R27, R5 ;  /* 0x0000001b04007219 */ /* 0x00afe20000001205 */
[----:B------:R-:W-:Y:S01]  /*b140*/  IMAD.MOV R13, RZ, RZ, -R13 ;  /* 0x000000ffff0d7224 */ /* 0x000fe200078e0a0d */
[----:B------:R-:W-:Y:S01]  /*b150*/  LOP3.LUT R5, R10, R25, RZ, 0xc0, !PT ;  /* 0x000000190a057212 */ /* 0x000fe200078ec0ff */
[----:B------:R-:W-:Y:S02]  /*b160*/  IMAD.MOV.U32 R4, RZ, RZ, 0x1 ;  /* 0x00000001ff047424 */ /* 0x000fe400078e00ff */
[----:B------:R-:W-:Y:S02]  /*b170*/  IMAD.MOV R3, RZ, RZ, -R0 ;  /* 0x000000ffff037224 */ /* 0x000fe400078e0a00 */
[----:B------:R-:W-:Y:S01]  /*b180*/  IMAD R152, R152, R0, R5 ;  /* 0x0000000098987224 */ /* 0x000fe200078e0205 */
[----:B------:R-:W-:Y:S01]  /*b190*/  LOP3.LUT R5, R12, R7, RZ, 0xc0, !PT ;  /* 0x000000070c057212 */ /* 0x000fe200078ec0ff */
[----:B--2---:R-:W-:-:S02]  /*b1a0*/  IMAD R0, R3, R30, R14 ;  /* 0x0000001e03007224 */ /* 0x004fc400078e020e */
[----:B------:R-:W-:Y:S02]  /*b1b0*/  @P0 IMAD R21, R15, R13, R24 ;  /* 0x0000000d0f150224 */ /* 0x000fe400078e0218 */
[----:B------:R-:W-:Y:S01]  /*b1c0*/  IMAD R3, R0, R20, R5 ;  /* 0x0000001400037224 */ /* 0x000fe200078e0205 */
[----:B------:R-:W-:Y:S01]  /*b1d0*/  PRMT R0, R4, 0x7610, R0 ;  /* 0x0000761004007816 */ /* 0x000fe20000000000 */
[----:B------:R-:W-:-:S05]  /*b1e0*/  IMAD R152, R152, R31, R21 ;  /* 0x0000001f98987224 */ /* 0x000fca00078e0215 */
[----:B------:R-:W-:Y:S02]  /*b1f0*/  SEL R153, R3, R152, !P0 ;  /* 0x0000009803997207 */ /* 0x000fe40004000000 */
[----:B------:R-:W-:-:S07]  /*b200*/  SEL R152, R152, R3, !P0 ;  /* 0x0000000398987207 */ /* 0x000fce0004000000 */
.L_x_281:
[----:B------:R-:W-:-:S13]  /*b210*/  LOP3.LUT P0, RZ, R0, 0xff, RZ, 0xc0, !PT ;  /* 0x000000ff00ff7812 */ /* 0x000fda000780c0ff */
[----:B------:R-:W-:Y:S05]  /*b220*/  @P0 BRA `(.L_x_284) ;  /* 0xffffff5c00500947 */ /* 0x000fea000383ffff */
[----:B------:R-:W-:Y:S05]  /*b230*/  EXIT ;  /* 0x000000000000794d */ /* 0x000fea0003800000 */
.L_x_3:
[----:B0-----:R-:W-:Y:S01]  /*b240*/  ULDC.64 UR4, c[0x0][0x650] ;  /* 0x0001940000047ab9 */ /* 0x001fe20000000a00 */
[----:B------:R-:W-:Y:S01]  /*b250*/  PRMT R6, RZ, 0x7610, R6 ;  /* 0x00007610ff067816 */ /* 0x000fe20000000006 */
[----:B------:R-:W-:Y:S01]  /*b260*/  IMAD.MOV.U32 R7, RZ, RZ, -0x1 ;  /* 0xffffffffff077424 */ /* 0x000fe200078e00ff */
[----:B------:R-:W-:Y:S01]  /*b270*/  ISETP.GE.U32.AND P0, PT, R16, UR4, PT ;  /* 0x0000000410007c0c */ /* 0x000fe2000bf06070 */
[----:B------:R-:W-:Y:S02]  /*b280*/  IMAD.MOV.U32 R9, RZ, RZ, -0x1 ;  /* 0xffffffffff097424 */ /* 0x000fe400078e00ff */
[----:B------:R-:W-:Y:S01]  /*b290*/  IMAD.MOV.U32 R8, RZ, RZ, -0x1 ;  /* 0xffffffffff087424 */ /* 0x000fe200078e00ff */
[----:B------:R-:W-:-:S13]  /*b2a0*/  ISETP.GE.U32.AND.EX P0, PT, R17, UR5, PT, P0 ;  /* 0x0000000511007c0c */ /* 0x000fda000bf06100 */
[----:B------:R-:W-:Y:S05]  /*b2b0*/  @P0 BRA `(.L_x_285) ;  /* 0x00000004005c0947 */ /* 0x000fea0003800000 */
[----:B------:R-:W0:Y:S01]  /*b2c0*/  LDC.64 R12, c[0x0][0x628] ;  /* 0x00018a00ff0c7b82 */ /* 0x000e220000000a00 */
[----:B------:R-:W-:Y:S01]  /*b2d0*/  IMAD.MOV.U32 R10, RZ, RZ, R16 ;  /* 0x000000ffff0a7224 */ /* 0x000fe200078e0010 */
[----:B------:R-:W-:-:S06]  /*b2e0*/  MOV R11, R17 ;  /* 0x00000011000b7202 */ /* 0x000fcc0000000f00 */
        /* <DEDUP_REMOVED lines=15> */
.L_x_286:
[--C-:B------:R-:W-:Y:S01]  /*b3e0*/  SHF.R.U64 R12, R10, R14, R11.reuse ;  /* 0x0000000e0a0c7219 */ /* 0x100fe2000000120b */
[----:B------:R-:W0:Y:S01]  /*b3f0*/  LDC R22, c[0x0][0x618] ;  /* 0x00018600ff167b82 */ /* 0x000e220000000800 */
[----:B------:R-:W-:Y:S01]  /*b400*/  I2FP.F32.U32 R6, R4 ;  /* 0x0000000400067245 */ /* 0x000fe20000201000 */
[----:B------:R-:W-:Y:S01]  /*b410*/  ULDC UR4, c[0x0][0x150] ;  /* 0x0000540000047ab9 */ /* 0x000fe20000000800 */
[----:B------:R-:W-:Y:S02]  /*b420*/  SHF.R.U32.HI R5, RZ, R14, R11 ;  /* 0x0000000eff057219 */ /* 0x000fe4000001160b */
[----:B------:R-:W-:Y:S01]  /*b430*/  IADD3 R9, P0, RZ, -R12, RZ ;  /* 0x8000000cff097210 */ /* 0x000fe20007f1e0ff */
[----:B------:R-:W-:Y:S01]  /*b440*/  FMUL R11, R6, UR4 ;  /* 0x00000004060b7c20 */ /* 0x000fe20008400000 */
[----:B------:R-:W-:Y:S01]  /*b450*/  ULDC UR4, c[0x0][0x154] ;  /* 0x0000550000047ab9 */ /* 0x000fe20000000800 */
[----:B------:R-:W1:Y:S02]  /*b460*/  LDC.64 R24, c[0x0][0x640] ;  /* 0x00019000ff187b82 */ /* 0x000e640000000a00 */
[----:B------:R-:W-:-:S02]  /*b470*/  IMAD.X R5, RZ, RZ, ~R5, P0 ;  /* 0x000000ffff057224 */ /* 0x000fc400000e0e05 */
[----:B------:R-:W2:Y:S01]  /*b480*/  F2I.U32.TRUNC.NTZ R11, R11 ;  /* 0x0000000b000b7305 */ /* 0x000ea2000020f000 */
[----:B------:R-:W-:-:S03]  /*b490*/  IMAD.WIDE.U32 R6, R9, R20, R16 ;  /* 0x0000001409067225 */ /* 0x000fc600078e0010 */
[----:B------:R-:W3:Y:S01]  /*b4a0*/  LDC R13, c[0x0][0x144] ;  /* 0x00005100ff0d7b82 */ /* 0x000ee20000000800 */
[----:B------:R-:W-:-:S04]  /*b4b0*/  IMAD R8, R5, R20, RZ ;  /* 0x0000001405087224 */ /* 0x000fc800078e02ff */
[----:B------:R-:W-:Y:S02]  /*b4c0*/  IMAD R5, R9, R21, R8 ;  /* 0x0000001509057224 */ /* 0x000fe400078e0208 */
[----:B------:R-:W-:Y:S01]  /*b4d0*/  IMAD.MOV.U32 R8, RZ, RZ, -0x1 ;  /* 0xffffffffff087424 */ /* 0x000fe200078e00ff */
[----:B------:R-:W4:Y:S01]  /*b4e0*/  LDC R14, c[0x0][0x608] ;  /* 0x00018200ff0e7b82 */ /* 0x000f220000000800 */
[----:B------:R-:W-:Y:S01]  /*b4f0*/  IMAD.IADD R5, R7, 0x1, R5 ;  /* 0x0000000107057824 */ /* 0x000fe200078e0205 */
[----:B------:R-:W-:-:S04]  /*b500*/  I2FP.F32.U32 R7, R3 ;  /* 0x0000000300077245 */ /* 0x000fc80000201000 */
[-C--:B0-----:R-:W-:Y:S01]  /*b510*/  SHF.R.U64 R10, R6, R22.reuse, R5 ;  /* 0x00000016060a7219 */ /* 0x081fe20000001205 */
[----:B--2---:R-:W-:Y:S01]  /*b520*/  IMAD.MOV R6, RZ, RZ, -R11 ;  /* 0x000000ffff067224 */ /* 0x004fe200078e0a0b */
[----:B------:R-:W0:Y:S01]  /*b530*/  LDC R9, c[0x0][0x658] ;  /* 0x00019600ff097b82 */ /* 0x000e220000000800 */
[----:B-1----:R-:W-:Y:S01]  /*b540*/  ISETP.NE.U32.AND P0, PT, R24, RZ, PT ;  /* 0x000000ff1800720c */ /* 0x002fe20003f05070 */
[----:B------:R-:W-:Y:S01]  /*b550*/  FMUL R7, R7, UR4 ;  /* 0x0000000407077c20 */ /* 0x000fe20008400000 */
[----:B------:R-:W-:Y:S02]  /*b560*/  SHF.R.U32.HI R5, RZ, R22, R5 ;  /* 0x00000016ff057219 */ /* 0x000fe40000011605 */
[----:B------:R-:W-:-:S03]  /*b570*/  ISETP.NE.AND.EX P0, PT, R25, RZ, PT, P0 ;  /* 0x000000ff1900720c */ /* 0x000fc60003f05300 */
[----:B------:R-:W1:Y:S01]  /*b580*/  LDC R20, c[0x0][0x148] ;  /* 0x00005200ff147b82 */ /* 0x000e620000000800 */
[----:B---3--:R-:W-:Y:S02]  /*b590*/  IMAD R23, R13, R6, R4 ;  /* 0x000000060d177224 */ /* 0x008fe400078e0204 */
[----:B------:R-:W-:-:S05]  /*b5a0*/  IMAD.MOV.U32 R6, RZ, RZ, 0x1 ;  /* 0x00000001ff067424 */ /* 0x000fca00078e00ff */
[----:B------:R-:W2:Y:S01]  /*b5b0*/  LDC R21, c[0x0][0x600] ;  /* 0x00018000ff157b82 */ /* 0x000ea20000000800 */
[-CC-:B----4-:R-:W-:Y:S02]  /*b5c0*/  SHF.R.U64 R13, R10, R14.reuse, R5.reuse ;  /* 0x0000000e0a0d7219 */ /* 0x190fe40000001205 */
[----:B------:R-:W-:Y:S02]  /*b5d0*/  SHF.R.U32.HI R4, RZ, R14, R5 ;  /* 0x0000000eff047219 */ /* 0x000fe40000011605 */
[----:B------:R3:W4:Y:S03]  /*b5e0*/  F2I.U32.TRUNC.NTZ R14, R7 ;  /* 0x00000007000e7305 */ /* 0x000726000020f000 */
[----:B------:R-:W1:Y:S01]  /*b5f0*/  LDC R26, c[0x0][0x648] ;  /* 0x00019200ff1a7b82 */ /* 0x000e620000000800 */
[-C--:B0-----:R-:W-:Y:S02]  /*b600*/  SHF.R.U64 R15, R13, R9.reuse, R4 ;  /* 0x000000090d0f7219 */ /* 0x081fe40000001204 */
[----:B------:R-:W-:-:S02]  /*b610*/  SHF.L.U32 R8, R8, R9, RZ ;  /* 0x0000000908087219 */ /* 0x000fc400000006ff */
[-C--:B------:R-:W-:Y:S01]  /*b620*/  SHF.R.U32.HI R5, RZ, R9.reuse, R4 ;  /* 0x00000009ff057219 */ /* 0x080fe20000011604 */
[----:B------:R-:W-:Y:S01]  /*b630*/  IMAD.MOV.U32 R4, RZ, RZ, R15 ;  /* 0x000000ffff047224 */ /* 0x000fe200078e000f */
[----:B------:R-:W-:Y:S01]  /*b640*/  SHF.L.U32 R22, R6, R9, RZ ;  /* 0x0000000906167219 */ /* 0x000fe200000006ff */
[----:B------:R-:W0:Y:S01]  /*b650*/  LDC R27, c[0x0][0x638] ;  /* 0x00018e00ff1b7b82 */ /* 0x000e220000000800 */
[----:B------:R-:W-:-:S07]  /*b660*/  LOP3.LUT R28, RZ, R8, RZ, 0x33, !PT ;  /* 0x00000008ff1c7212 */ /* 0x000fce00078e33ff */
[----:B------:R-:W0:Y:S01]  /*b670*/  LDC R29, c[0x0][0x610] ;  /* 0x00018400ff1d7b82 */ /* 0x000e220000000800 */
[----:B---34-:R-:W-:Y:S05]  /*b680*/  @!P0 BRA `(.L_x_287) ;  /* 0x0000000000288947 */ /* 0x018fea0003800000 */
[----:B------:R-:W3:Y:S02]  /*b690*/  LDC R4, c[0x0][0x64c] ;  /* 0x00019300ff047b82 */ /* 0x000ee40000000800 */
[----:B---3--:R-:W-:-:S04]  /*b6a0*/  IADD3 R9, P0, R15, R4, RZ ;  /* 0x000000040f097210 */ /* 0x008fc80007f1e0ff */
        /* <DEDUP_REMOVED lines=8> */
.L_x_287:
[----:B------:R-:W-:Y:S01]  /*b730*/  ISETP.NE.AND P0, PT, R2, 0x1, PT ;  /* 0x000000010200780c */ /* 0x000fe20003f05270 */
[----:B--2---:R-:W-:Y:S01]  /*b740*/  VIADD R7, R21, 0xffffffff ;  /* 0xffffffff15077836 */ /* 0x004fe20000000000 */
[----:B-1----:R-:W-:Y:S01]  /*b750*/  SHF.R.U64 R5, R4, R26, R5 ;  /* 0x0000001a04057219 */ /* 0x002fe20000001205 */
[----:B------:R-:W-:Y:S01]  /*b760*/  IMAD.MOV R14, RZ, RZ, -R14 ;  /* 0x000000ffff0e7224 */ /* 0x000fe200078e0a0e */
[----:B------:R-:W-:Y:S01]  /*b770*/  LOP3.LUT R4, R13, R28, RZ, 0xc0, !PT ;  /* 0x0000001c0d047212 */ /* 0x000fe200078ec0ff */
[----:B------:R-:W-:Y:S01]  /*b780*/  IMAD.MOV.U32 R8, RZ, RZ, R12 ;  /* 0x000000ffff087224 */ /* 0x000fe200078e000c */
[----:B------:R-:W-:Y:S01]  /*b790*/  LOP3.LUT R10, R10, R7, RZ, 0xc0, !PT ;  /* 0x000000070a0a7212 */ /* 0x000fe200078ec0ff */
[----:B------:R-:W-:Y:S02]  /*b7a0*/  IMAD.MOV R6, RZ, RZ, -R5 ;  /* 0x000000ffff067224 */ /* 0x000fe400078e0a05 */
[----:B------:R-:W-:-:S04]  /*b7b0*/  IMAD R4, R22, R5, R4 ;  /* 0x0000000516047224 */ /* 0x000fc800078e0204 */
[----:B------:R-:W-:Y:S02]  /*b7c0*/  @P0 IMAD R23, R20, R14, R3 ;  /* 0x0000000e14170224 */ /* 0x000fe400078e0203 */
[----:B0-----:R-:W-:Y:S02]  /*b7d0*/  IMAD R3, R6, R27, R15 ;  /* 0x0000001b06037224 */ /* 0x001fe400078e020f */
[----:B------:R-:W-:Y:S02]  /*b7e0*/  IMAD R7, R4, R29, R23 ;  /* 0x0000001d04077224 */ /* 0x000fe400078e0217 */
[----:B------:R-:W-:Y:S02]  /*b7f0*/  IMAD R4, R3, R21, R10 ;  /* 0x0000001503047224 */ /* 0x000fe400078e020a */
[----:B------:R-:W-:-:S03]  /*b800*/  IMAD.MOV.U32 R6, RZ, RZ, 0x1 ;  /* 0x00000001ff067424 */ /* 0x000fc600078e00ff */
[----:B------:R-:W-:Y:S02]  /*b810*/  SEL R9, R4, R7, !P0 ;  /* 0x0000000704097207 */ /* 0x000fe40004000000 */
[----:B------:R-:W-:-:S07]  /*b820*/  SEL R7, R7, R4, !P0 ;  /* 0x0000000407077207 */ /* 0x000fce0004000000 */
.L_x_285:
[----:B------:R-:W-:-:S08]  /*b830*/  NOP ;  /* 0x0000000000007918 */ /* 0x000fd00000000000 */
[----:B------:R-:W0:-:S00]  /*b840*/  USETMAXREG.DEALLOC.CTAPOOL 0x28 ;  /* 0x00000028000079c8 */ /* 0x000e0000080e0500 */
[----:B0-----:R-:W-:-:S13]  /*b850*/  ISETP.NE.AND P0, PT, R0, RZ, PT ;  /* 0x000000ff0000720c */ /* 0x001fda0003f05270 */
[----:B------:R-:W-:Y:S05]  /*b860*/  @P0 EXIT ;  /* 0x000000000000094d */ /* 0x000fea0003800000 */
[----:B------:R-:W-:Y:S01]  /*b870*/  LOP3.LUT P0, RZ, R6, 0xff, RZ, 0xc0, !PT ;  /* 0x000000ff06ff7812 */ /* 0x000fe2000780c0ff */
[----:B------:R-:W-:Y:S01]  /*b880*/  IMAD.MOV.U32 R0, RZ, RZ, 0x1 ;  /* 0x00000001ff007424 */ /* 0x000fe200078e00ff */
[----:B------:R-:W-:-:S11]  /*b890*/  MOV R12, RZ ;  /* 0x000000ff000c7202 */ /* 0x000fd60000000f00 */
[----:B------:R-:W-:Y:S05]  /*b8a0*/  @!P0 BRA `(.L_x_288) ;  /* 0x0000000c00608947 */ /* 0x000fea0003800000 */
[----:B------:R-:W0:Y:S01]  /*b8b0*/  LDC R0, c[0x0][0x28c] ;  /* 0x0000a300ff007b82 */ /* 0x000e220000000800 */
[----:B------:R-:W-:Y:S01]  /*b8c0*/  ULDC UR5, c[0x0][0x658] ;  /* 0x0001960000057ab9 */ /* 0x000fe20000000800 */
[----:B------:R-:W-:Y:S01]  /*b8d0*/  UMOV UR7, 0xffffffff ;  /* 0xffffffff00077882 */ /* 0x000fe20000000000 */
[----:B------:R-:W-:Y:S01]  /*b8e0*/  ULDC UR6, c[0x0][0xc] ;  /* 0x0000030000067ab9 */ /* 0x000fe20000000800 */
[----:B------:R-:W-:Y:S01]  /*b8f0*/  USHF.L.U32 UR9, UR7, UR5, URZ ;  /* 0x0000000507097299 */ /* 0x000fe2000800063f */
[C---:B------:R-:W-:Y:S01]  /*b900*/  LOP3.LUT P2, RZ, R18.reuse, 0x7f, RZ, 0xc0, !PT ;  /* 0x0000007f12ff7812 */ /* 0x040fe2000784c0ff */
[----:B------:R-:W-:Y:S01]  /*b910*/  UMOV UR8, 0x1 ;  /* 0x0000000100087882 */ /* 0x000fe20000000000 */
[----:B------:R-:W-:Y:S01]  /*b920*/  ULDC UR7, c[0x0][0x10] ;  /* 0x0000040000077ab9 */ /* 0x000fe20000000800 */
[----:B------:R-:W-:Y:S01]  /*b930*/  LOP3.LUT P0, RZ, R18, 0x1f, RZ, 0xc0, !PT ;  /* 0x0000001f12ff7812 */ /* 0x000fe2000780c0ff */
[----:B------:R-:W-:Y:S01]  /*b940*/  UIMAD.WIDE.U32 UR6, UR6, UR7, URZ ;  /* 0x00000007060672a5 */ /* 0x000fe2000f8e003f */
[----:B------:R-:W-:Y:S01]  /*b950*/  BSSY B0, `(.L_x_288) ;  /* 0x00000cd000007945 */ /* 0x000fe20003800000 */
[----:B------:R-:W-:Y:S01]  /*b960*/  USHF.L.U32 UR5, UR8, UR5, URZ ;  /* 0x0000000508057299 */ /* 0x000fe2000800063f */
[----:B------:R-:W-:Y:S01]  /*b970*/  IMAD.MOV.U32 R13, RZ, RZ, 0x1 ;  /* 0x00000001ff0d7424 */ /* 0x000fe200078e00ff */
[----:B------:R-:W-:Y:S01]  /*b980*/  LOP3.LUT R11, R19, 0x2, RZ, 0xfc, !PT ;  /* 0x00000002130b7812 */ /* 0x000fe200078efcff */
[----:B------:R-:W-:Y:S01]  /*b990*/  ULDC UR8, c[0x0][0x14] ;  /* 0x0000050000087ab9 */ /* 0x000fe20000000800 */
[----:B------:R-:W-:Y:S01]  /*b9a0*/  PLOP3.LUT P0, PT, P0, P2, PT, 0x8a, 0x0 ;  /* 0x000000000000781c */ /* 0x000fe20000705172 */
[----:B------:R-:W-:Y:S01]  /*b9b0*/  UIMAD.WIDE.U32 UR30, UR6, UR8, URZ ;  /* 0x00000008061e72a5 */ /* 0x000fe2000f8e003f */
[----:B------:R-:W-:Y:S01]  /*b9c0*/  IMAD.MOV.U32 R12, RZ, RZ, RZ ;  /* 0x000000ffff0c7224 */ /* 0x000fe200078e00ff */
[----:B------:R-:W-:Y:S01]  /*b9d0*/  UIMAD UR7, UR7, UR8, URZ ;  /* 0x00000008070772a4 */ /* 0x000fe2000f8e023f */
[----:B------:R-:W-:Y:S01]  /*b9e0*/  ULDC UR4, c[0x0][0x600] ;  /* 0x0001800000047ab9 */ /* 0x000fe20000000800 */
[----:B------:R-:W-:-:S02]  /*b9f0*/  ULOP3.LUT UR6, URZ, UR9, URZ, 0x33, !UPT ;  /* 0x000000093f067292 */ /* 0x000fc4000f8e333f */
[----:B------:R-:W-:Y:S01]  /*ba00*/  UIADD3 UR4, UR4, -0x1, URZ ;  /* 0xffffffff04047890 */ /* 0x000fe2000fffe03f */
[----:B0-----:R-:W-:Y:S01]  /*ba10*/  VIADD R0, R0, 0x7f ;  /* 0x0000007f00007836 */ /* 0x001fe20000000000 */
[----:B------:R-:W-:Y:S01]  /*ba20*/  UIADD3 UR7, UR31, UR7, URZ ;  /* 0x000000071f077290 */ /* 0x000fe2000fffe03f */
[----:B------:R-:W-:-:S03]  /*ba30*/  ULDC.64 UR38, c[0x0][0x198] ;  /* 0x0000660000267ab9 */ /* 0x000fc60000000a00 */
[----:B------:R-:W-:-:S04]  /*ba40*/  SHF.R.S32.HI R3, RZ, 0x1f, R0 ;  /* 0x0000001fff037819 */ /* 0x000fc80000011400 */
[----:B------:R-:W-:Y:S01]  /*ba50*/  LEA.HI R3, R3, R0, RZ, 0x7 ;  /* 0x0000000003037211 */ /* 0x000fe200078f38ff */
[----:B------:R-:W-:-:S03]  /*ba60*/  IMAD.MOV.U32 R0, RZ, RZ, 0x1 ;  /* 0x00000001ff007424 */ /* 0x000fc600078e00ff */
[----:B------:R-:W-:-:S05]  /*ba70*/  SHF.R.S32.HI R3, RZ, 0x7, R3 ;  /* 0x00000007ff037819 */ /* 0x000fca0000011403 */
[----:B------:R-:W-:-:S07]  /*ba80*/  VIADD R10, R3, 0x1 ;  /* 0x00000001030a7836 */ /* 0x000fce0000000000 */
.L_x_300:
[----:B------:R-:W-:-:S03]  /*ba90*/  UMOV UR8, 0xffffffff ;  /* 0xffffffff00087882 */ /* 0x000fc60000000000 */
[----:B------:R-:W-:Y:S05]  /*baa0*/  BRA.DIV UR8, `(.L_x_289) ;  /* 0x0000001208147947 */ /* 0x000fea000b800000 */
[----:B------:R-:W-:-:S13]  /*bab0*/  ELECT P6, URZ, PT ;  /* 0x00000000003f782f */ /* 0x000fda00038c0000 */
.L_x_313:
[----:B------:R-:W0:Y:S01]  /*bac0*/  LDC R4, c[0x0][0x28c] ;  /* 0x0000a300ff047b82 */ /* 0x000e220000000800 */
[----:B------:R-:W-:Y:S01]  /*bad0*/  BSSY B1, `(.L_x_290) ;  /* 0x0000043000017945 */ /* 0x000fe20003800000 */
[----:B0-----:R-:W-:-:S13]  /*bae0*/  ISETP.LT.OR P6, PT, R4, 0x1, !P6 ;  /* 0x000000010400780c */ /* 0x001fda00077c1670 */
[----:B------:R-:W-:Y:S05]  /*baf0*/  @P6 BRA `(.L_x_291) ;  /* 0x0000000400006947 */ /* 0x000fea0003800000 */
[----:B------:R-:W-:Y:S01]  /*bb00*/  IMAD.SHL.U32 R15, R7, 0x100, RZ ;  /* 0x00000100070f7824 */ /* 0x000fe200078e00ff */
[----:B------:R-:W-:Y:S01]  /*bb10*/  MOV R4, R10 ;  /* 0x0000000a00047202 */ /* 0x000fe20000000f00 */
[----:B------:R-:W-:Y:S02]  /*bb20*/  IMAD.SHL.U32 R18, R9, 0x80, RZ ;  /* 0x0000008009127824 */ /* 0x000fe400078e00ff */
[----:B------:R-:W-:Y:S02]  /*bb30*/  IMAD.MOV.U32 R20, RZ, RZ, RZ ;  /* 0x000000ffff147224 */ /* 0x000fe400078e00ff */
[----:B------:R-:W-:Y:S02]  /*bb40*/  IMAD.MOV.U32 R5, RZ, RZ, R0 ;  /* 0x000000ffff057224 */ /* 0x000fe400078e0000 */
[----:B------:R-:W-:-:S07]  /*bb50*/  IMAD.MOV.U32 R6, RZ, RZ, R12 ;  /* 0x000000ffff067224 */ /* 0x000fce00078e000c */
.L_x_295:
[----:B------:R-:W0:Y:S01]  /*bb60*/  S2R R14, SR_CgaCtaId ;  /* 0x00000000000e7919 */ /* 0x000e220000008800 */
[----:B------:R-:W-:Y:S01]  /*bb70*/  MOV R7, 0x400 ;  /* 0x0000040000077802 */ /* 0x000fe20000000f00 */
[----:B------:R-:W1:Y:S03]  /*bb80*/  @!P2 LDC R9, c[0x0][0x500] ;  /* 0x00014000ff09ab82 */ /* 0x000e660000000800 */
[----:B0-----:R-:W-:Y:S02]  /*bb90*/  LEA R21, R14, R7, 0x18 ;  /* 0x000000070e157211 */ /* 0x001fe400078ec0ff */
[----:B------:R-:W-:-:S03]  /*bba0*/  SHF.L.U32 R7, R5, 0x1f, RZ ;  /* 0x0000001f05077819 */ /* 0x000fc600000006ff */
[----:B------:R-:W-:-:S04]  /*bbb0*/  IMAD R14, R6, 0x8, R21 ;  /* 0x00000008060e7824 */ /* 0x000fc800078e0215 */
[----:B------:R-:W0:Y:S02]  /*bbc0*/  SYNCS.PHASECHK.TRANS64.TRYWAIT P1, [R14+URZ+0x30], R7 ;  /* 0x000030070e0075a7 */ /* 0x000e24000802017f */
[----:B01----:R-:W-:Y:S05]  /*bbd0*/  @!P1 BRA `(.L_x_292) ;  /* 0x0000000c00e89947 */ /* 0x003fea0003800000 */
.L_x_314:
[----:B0-----:R-:W-:Y:S01]  /*bbe0*/  PRMT R7, R11, 0x9910, RZ ;  /* 0x000099100b077816 */ /* 0x001fe200000000ff */
[----:B------:R0:W-:Y:S03]  /*bbf0*/  @!P2 SYNCS.ARRIVE.TRANS64 RZ, [R14+URZ], R9 ;  /* 0x000000090effa9a7 */ /* 0x0001e6000800003f */
[----:B------:R-:W-:-:S13]  /*bc00*/  ISETP.NE.AND P1, PT, R7, 0x2, PT ;  /* 0x000000020700780c */ /* 0x000fda0003f25270 */
[----:B0-----:R-:W-:Y:S05]  /*bc10*/  @P1 BRA `(.L_x_293) ;  /* 0x0000000000041947 */ /* 0x001fea0003800000 */
[----:B------:R-:W-:Y:S01]  /*bc20*/  BPT.TRAP 0x1 ;  /* 0x000000040000795c */ /* 0x000fe20000300000 */
.L_x_293:
[----:B------:R-:W-:Y:S05]  /*bc30*/  @P0 BRA `(.L_x_294) ;  /* 0x0000000000040947 */ /* 0x000fea0003800000 */
[----:B------:R-:W-:Y:S01]  /*bc40*/  BPT.TRAP 0x1 ;  /* 0x000000040000795c */ /* 0x000fe20000300000 */
.L_x_294:
[--C-:B------:R-:W-:Y:S01]  /*bc50*/  IMAD R7, R6, 0x10000, R21.reuse ;  /* 0x0001000006077824 */ /* 0x100fe200078e0215 */
[----:B------:R-:W-:Y:S01]  /*bc60*/  R2UR UR34, R20 ;  /* 0x00000000142272ca */ /* 0x000fe200000e0000 */
[----:B------:R-:W-:Y:S01]  /*bc70*/  IMAD R21, R6, 0x8000, R21 ;  /* 0x0000800006157824 */ /* 0x000fe200078e0215 */
[----:B------:R-:W-:Y:S01]  /*bc80*/  R2UR UR33, R14 ;  /* 0x000000000e2172ca */ /* 0x000fe200000e0000 */
[----:B------:R-:W-:Y:S01]  /*bc90*/  VIADD R4, R4, 0xffffffff ;  /* 0xffffffff04047836 */ /* 0x000fe20000000000 */
[----:B------:R-:W-:Y:S01]  /*bca0*/  R2UR UR24, R7 ;  /* 0x00000000071872ca */ /* 0x000fe200000e0000 */
[----:B------:R-:W-:Y:S01]  /*bcb0*/  UIADD3 UR14, UP0, UR38, 0xf0, URZ ;  /* 0x000000f0260e7890 */ /* 0x000fe2000ff1e03f */
[----:B------:R-:W-:Y:S01]  /*bcc0*/  R2UR UR8, R21 ;  /* 0x00000000150872ca */ /* 0x000fe200000e0000 */
[----:B------:R-:W-:Y:S01]  /*bcd0*/  UIADD3 UR40, UP1, UR38, 0x1f0, URZ ;  /* 0x000001f026287890 */ /* 0x000fe2000ff3e03f */
[----:B------:R-:W-:Y:S01]  /*bce0*/  R2UR UR36, R8 ;  /* 0x00000000082472ca */ /* 0x000fe200000e0000 */
[----:B------:R-:W-:Y:S01]  /*bcf0*/  UIADD3.X UR15, URZ, UR39, URZ, UP0, !UPT ;  /* 0x000000273f0f7290 */ /* 0x000fe200087fe43f */
[----:B------:R-:W-:Y:S01]  /*bd00*/  R2UR UR35, R15 ;  /* 0x000000000f2372ca */ /* 0x000fe200000e0000 */
[----:B------:R-:W-:Y:S01]  /*bd10*/  UIADD3.X UR41, URZ, UR39, URZ, UP1, !UPT ;  /* 0x000000273f297290 */ /* 0x000fe20008ffe43f */
[----:B------:R-:W-:Y:S01]  /*bd20*/  R2UR UR19, R18 ;  /* 0x00000000121372ca */ /* 0x000fe200000e0000 */
[----:B------:R-:W-:Y:S01]  /*bd30*/  UIADD3 UR26, UR34, 0x40, URZ ;  /* 0x00000040221a7890 */ /* 0x000fe2000fffe03f */
[----:B------:R-:W-:Y:S01]  /*bd40*/  ISETP.GT.AND P3, PT, R4, 0x1, PT ;  /* 0x000000010400780c */ /* 0x000fe20003f64270 */
[----:B------:R-:W-:Y:S01]  /*bd50*/  VIADD R6, R6, 0x1 ;  /* 0x0000000106067836 */ /* 0x000fe20000000000 */
[----:B------:R-:W-:Y:S01]  /*bd60*/  UMOV UR22, 0x0 ;  /* 0x0000000000167882 */ /* 0x000fe20000000000 */
[----:B------:R-:W-:Y:S01]  /*bd70*/  UIADD3 UR32, UR24, 0x180, URZ ;  /* 0x0000018018207890 */ /* 0x000fe2000fffe03f */
[----:B------:R-:W-:Y:S01]  /*bd80*/  VIADD R20, R20, 0x80 ;  /* 0x0000008014147836 */ /* 0x000fe20000000000 */
[----:B------:R-:W-:Y:S01]  /*bd90*/  UIADD3 UR24, UR24, 0x8180, URZ ;  /* 0x0000818018187890 */ /* 0x000fe2000fffe03f */
[----:B------:R-:W-:Y:S01]  /*bda0*/  ISETP.NE.AND P1, PT, R6, 0x6, PT ;  /* 0x000000060600780c */ /* 0x000fe20003f25270 */
[----:B------:R-:W-:-:S02]  /*bdb0*/  UIADD3 UR16, UR8, 0x60180, URZ ;  /* 0x0006018008107890 */ /* 0x000fc4000fffe03f */
[----:B------:R-:W-:Y:S01]  /*bdc0*/  UIADD3 UR8, UR8, 0x64180, URZ ;  /* 0x0006418008087890 */ /* 0x000fe2000fffe03f */
[----:B------:R-:W-:Y:S01]  /*bdd0*/  SEL R14, RZ, 0x1, P1 ;  /* 0x00000001ff0e7807 */ /* 0x000fe20000800000 */
[----:B------:R-:W-:Y:S01]  /*bde0*/  UMOV UR23, 0x10000000 ;  /* 0x1000000000177882 */ /* 0x000fe20000000000 */
[----:B------:R-:W-:Y:S01]  /*bdf0*/  UMOV UR25, UR33 ;  /* 0x0000002100197c82 */ /* 0x000fe20008000000 */
[----:B------:R-:W-:Y:S01]  /*be00*/  UMOV UR28, UR36 ;  /* 0x00000024001c7c82 */ /* 0x000fe20008000000 */
[----:B------:R-:W-:Y:S01]  /*be10*/  UMOV UR27, UR35 ;  /* 0x00000023001b7c82 */ /* 0x000fe20008000000 */
[----:B------:R-:W-:Y:S01]  /*be20*/  UMOV UR17, UR33 ;  /* 0x0000002100117c82 */ /* 0x000fe20008000000 */
[----:B------:R-:W-:Y:S01]  /*be30*/  UMOV UR18, UR34 ;  /* 0x0000002200127c82 */ /* 0x000fe20008000000 */
[----:B------:R-:W-:Y:S01]  /*be40*/  UMOV UR20, UR36 ;  /* 0x0000002400147c82 */ /* 0x000fe20008000000 */
[----:B------:R0:W-:Y:S01]  /*be50*/  UTMALDG.3D [UR32], [UR14], desc[UR22] ;  /* 0x000016200e0075b4 */ /* 0x0001e20008011000 */
[----:B------:R-:W-:Y:S01]  /*be60*/  UMOV UR9, UR33 ;  /* 0x0000002100097c82 */ /* 0x000fe20008000000 */
[----:B------:R-:W-:Y:S01]  /*be70*/  UMOV UR11, UR19 ;  /* 0x00000013000b7c82 */ /* 0x000fe20008000000 */
[----:B------:R-:W-:Y:S01]  /*be80*/  UMOV UR12, UR36 ;  /* 0x00000024000c7c82 */ /* 0x000fe20008000000 */
[----:B------:R-:W-:Y:S01]  /*be90*/  UMOV UR10, UR26 ;  /* 0x0000001a000a7c82 */ /* 0x000fe20008000000 */
[----:B------:R-:W-:-:S02]  /*bea0*/  LOP3.LUT R5, R5, R14, RZ, 0x3c, !PT ;  /* 0x0000000e05057212 */ /* 0x000fc400078e3cff */
[----:B------:R-:W-:Y:S01]  /*beb0*/  SEL R6, R6, RZ, P1 ;  /* 0x000000ff06067207 */ /* 0x000fe20000800000 */
[----:B------:R0:W-:Y:S01]  /*bec0*/  UTMALDG.3D [UR24], [UR14], desc[UR22] ;  /* 0x000016180e0075b4 */ /* 0x0001e20008011000 */
[----:B------:R0:W-:Y:S01]  /*bed0*/  UTMALDG.3D [UR16], [UR40], desc[UR22] ;  /* 0x00001610280075b4 */ /* 0x0001e20008011000 */
[----:B------:R0:W-:Y:S02]  /*bee0*/  UTMALDG.3D [UR8], [UR40], desc[UR22] ;  /* 0x00001608280075b4 */ /* 0x0001e40008011000 */
[----:B0-----:R-:W-:Y:S05]  /*bef0*/  @P3 BRA `(.L_x_295) ;  /* 0xfffffffc00183947 */ /* 0x001fea000383ffff */
.L_x_291:
[----:B------:R-:W-:Y:S05]  /*bf00*/  BSYNC B1 ;  /* 0x0000000000017941 */ /* 0x000fea0003800000 */
.L_x_290:
[----:B------:R-:W-:Y:S01]  /*bf10*/  LOP3.LUT P3, RZ, R13, 0xff, RZ, 0xc0, !PT ;  /* 0x000000ff0dff7812 */ /* 0x000fe2000786c0ff */
[----:B------:R-:W-:Y:S01]  /*bf20*/  ULDC.64 UR8, c[0x0][0x650] ;  /* 0x0001940000087ab9 */ /* 0x000fe20000000a00 */
[----:B------:R-:W-:Y:S01]  /*bf30*/  IADD3 R12, R3, R12, RZ ;  /* 0x0000000c030c7210 */ /* 0x000fe20007ffe0ff */
[----:B------:R-:W-:Y:S01]  /*bf40*/  BSSY B1, `(.L_x_296) ;  /* 0x000006b000017945 */ /* 0x000fe20003800000 */
[----:B------:R-:W-:Y:S01]  /*bf50*/  IADD3 R16, P4, R16, UR30, RZ ;  /* 0x0000001e10107c10 */ /* 0x000fe2000ff9e0ff */
[----:B------:R-:W-:Y:S01]  /*bf60*/  IMAD.MOV.U32 R9, RZ, RZ, -0x1 ;  /* 0xffffffffff097424 */ /* 0x000fe200078e00ff */
[----:B------:R-:W-:Y:S01]  /*bf70*/  ISETP.GT.U32.AND P1, PT, R12, 0x5, PT ;  /* 0x000000050c00780c */ /* 0x000fe20003f24070 */
[----:B------:R-:W-:Y:S01]  /*bf80*/  IMAD.MOV.U32 R8, RZ, RZ, -0x1 ;  /* 0xffffffffff087424 */ /* 0x000fe200078e00ff */
[----:B------:R-:W-:Y:S02]  /*bf90*/  IADD3.X R17, R17, UR7, RZ, P4, !PT ;  /* 0x0000000711117c10 */ /* 0x000fe4000a7fe4ff */
[----:B------:R-:W-:-:S02]  /*bfa0*/  ISETP.LT.U32.AND P1, PT, R3, 0x6, P1 ;  /* 0x000000060300780c */ /* 0x000fc40000f21070 */
[----:B------:R-:W-:Y:S01]  /*bfb0*/  PRMT R13, RZ, 0x7610, R13 ;  /* 0x00007610ff0d7816 */ /* 0x000fe2000000000d */
[----:B------:R-:W0:Y:S01]  /*bfc0*/  @P3 S2R R5, SR_CgaCtaId ;  /* 0x0000000000053919 */ /* 0x000e220000008800 */
[----:B------:R-:W-:-:S04]  /*bfd0*/  @P3 MOV R4, 0x400 ;  /* 0x0000040000043802 */ /* 0x000fc80000000f00 */
[----:B0-----:R-:W-:Y:S01]  /*bfe0*/  @P3 LEA R6, R5, R4, 0x18 ;  /* 0x0000000405063211 */ /* 0x001fe200078ec0ff */
[----:B------:R-:W-:-:S03]  /*bff0*/  IMAD.WIDE.U32 R4, R12, -0x55555555, RZ ;  /* 0xaaaaaaab0c047825 */ /* 0x000fc600078e00ff */
[----:B------:R0:W-:Y:S01]  /*c000*/  @P3 SYNCS.ARRIVE.TRANS64.A1T0 RZ, [R6+URZ+0x78], RZ ;  /* 0x000078ff06ff39a7 */ /* 0x0001e2000810003f */
[----:B------:R-:W-:Y:S02]  /*c010*/  ISETP.GE.U32.AND P3, PT, R3, 0x6, PT ;  /* 0x000000060300780c */ /* 0x000fe40003f66070 */
[----:B------:R-:W-:Y:S02]  /*c020*/  SHF.R.U32.HI R7, RZ, 0x2, R5 ;  /* 0x00000002ff077819 */ /* 0x000fe40000011605 */
[----:B------:R-:W-:Y:S02]  /*c030*/  SEL R5, RZ, 0x1, !P1 ;  /* 0x00000001ff057807 */ /* 0x000fe40004800000 */
[----:B------:R-:W-:Y:S01]  /*c040*/  ISETP.GE.U32.AND P1, PT, R16, UR8, PT ;  /* 0x0000000810007c0c */ /* 0x000fe2000bf26070 */
[----:B------:R-:W-:Y:S01]  /*c050*/  IMAD R12, R7, -0x6, R12 ;  /* 0xfffffffa070c7824 */ /* 0x000fe200078e020c */
[----:B------:R-:W-:Y:S02]  /*c060*/  LOP3.LUT R0, R0, R5, RZ, 0x3c, !PT ;  /* 0x0000000500007212 */ /* 0x000fe400078e3cff */
[----:B------:R-:W-:-:S02]  /*c070*/  ISETP.GE.U32.AND.EX P1, PT, R17, UR9, PT, P1 ;  /* 0x0000000911007c0c */ /* 0x000fc4000bf26110 */
[----:B------:R-:W-:Y:S02]  /*c080*/  PRMT R4, RZ, 0x7610, R4 ;  /* 0x00007610ff047816 */ /* 0x000fe40000000004 */
[----:B------:R-:W-:Y:S01]  /*c090*/  @P3 LOP3.LUT R0, R0, 0x1, R7, 0x78, !PT ;  /* 0x0000000100003812 */ /* 0x000fe200078e7807 */
[----:B------:R-:W-:-:S08]  /*c0a0*/  IMAD.MOV.U32 R7, RZ, RZ, -0x1 ;  /* 0xffffffffff077424 */ /* 0x000fd000078e00ff */
[----:B0-----:R-:W-:Y:S05]  /*c0b0*/  @P1 BRA `(.L_x_297) ;  /* 0x00000004004c1947 */ /* 0x001fea0003800000 */
[----:B------:R-:W-:Y:S01]  /*c0c0*/  ULDC.64 UR8, c[0x0][0x628] ;  /* 0x00018a0000087ab9 */ /* 0x000fe20000000a00 */
[----:B------:R-:W0:Y:S01]  /*c0d0*/  S2R R15, SR_CTAID.X ;  /* 0x00000000000f7919 */ /* 0x000e220000002500 */
[----:B------:R-:W-:Y:S01]  /*c0e0*/  ISETP.NE.U32.AND P1, PT, RZ, UR8, PT ;  /* 0x00000008ff007c0c */ /* 0x000fe2000bf25070 */
[----:B------:R-:W-:Y:S01]  /*c0f0*/  ULDC UR11, c[0x0][0x630] ;  /* 0x00018c00000b7ab9 */ /* 0x000fe20000000800 */
[----:B------:R-:W-:Y:S01]  /*c100*/  IMAD.MOV.U32 R4, RZ, RZ, R16 ;  /* 0x000000ffff047224 */ /* 0x000fe200078e0010 */
[----:B------:R-:W1:Y:S01]  /*c110*/  S2R R14, SR_CTAID.Y ;  /* 0x00000000000e7919 */ /* 0x000e620000002600 */
[----:B------:R-:W-:Y:S01]  /*c120*/  ISETP.NE.AND.EX P1, PT, RZ, UR9, PT, P1 ;  /* 0x00000009ff007c0c */ /* 0x000fe2000bf25310 */
[----:B------:R-:W-:-:S12]  /*c130*/  IMAD.MOV.U32 R5, RZ, RZ, R17 ;  /* 0x000000ffff057224 */ /* 0x000fd800078e0011 */
[----:B------:R-:W-:Y:S05]  /*c140*/  @!P1 BRA `(.L_x_298) ;  /* 0x0000000000289947 */ /* 0x000fea0003800000 */
[----:B------:R-:W-:Y:S02]  /*c150*/  ULDC UR10, c[0x0][0x634] ;  /* 0x00018d00000a7ab9 */ /* 0x000fe40000000800 */
[----:B------:R-:W-:-:S05]  /*c160*/  IADD3 R9, P1, R16, UR10, RZ ;  /* 0x0000000a10097c10 */ /* 0x000fca000ff3e0ff */
[----:B------:R-:W-:-:S04]  /*c170*/  IMAD.X R21, RZ, RZ, R17, P1 ;  /* 0x000000ffff157224 */ /* 0x000fc800008e0611 */
[----:B------:R-:W-:-:S04]  /*c180*/  IMAD.WIDE.U32 R6, R21, UR8, RZ ;  /* 0x0000000815067c25 */ /* 0x000fc8000f8e00ff */
[----:B------:R-:W-:-:S04]  /*c190*/  IMAD.WIDE.U32 R6, P1, R9, UR9, R6 ;  /* 0x0000000909067c25 */ /* 0x000fc8000f820006 */
[----:B------:R-:W-:-:S04]  /*c1a0*/  IMAD.WIDE.U32 R8, R9, UR8, RZ ;  /* 0x0000000809087c25 */ /* 0x000fc8000f8e00ff */
[----:B------:R-:W-:Y:S01]  /*c1b0*/  IMAD.X R5, RZ, RZ, RZ, P1 ;  /* 0x000000ffff057224 */ /* 0x000fe200008e06ff */
[----:B------:R-:W-:Y:S01]  /*c1c0*/  IADD3 RZ, P1, R9, R6, RZ ;  /* 0x0000000609ff7210 */ /* 0x000fe20007f3e0ff */
[----:B------:R-:W-:-:S04]  /*c1d0*/  IMAD.MOV.U32 R4, RZ, RZ, R7 ;  /* 0x000000ffff047224 */ /* 0x000fc800078e0007 */
[----:B------:R-:W-:-:S08]  /*c1e0*/  IMAD.WIDE.U32.X R4, R21, UR9, R4, P1 ;  /* 0x0000000915047c25 */ /* 0x000fd000088e0404 */
.L_x_298:
[--C-:B------:R-:W-:Y:S01]  /*c1f0*/  SHF.R.U64 R8, R4, UR11, R5.reuse ;  /* 0x0000000b04087c19 */ /* 0x100fe20008001205 */
[----:B------:R-:W-:Y:S01]  /*c200*/  ULDC.64 UR8, c[0x0][0x620] ;  /* 0x0001880000087ab9 */ /* 0x000fe20000000a00 */
[----:B------:R-:W-:Y:S01]  /*c210*/  SHF.R.U32.HI R4, RZ, UR11, R5 ;  /* 0x0000000bff047c19 */ /* 0x000fe20008011605 */
[----:B------:R-:W2:Y:S01]  /*c220*/  LDC R24, c[0x0][0x144] ;  /* 0x00005100ff187b82 */ /* 0x000ea20000000800 */
[----:B------:R-:W-:Y:S01]  /*c230*/  IADD3 R7, P1, RZ, -R8, RZ ;  /* 0x80000008ff077210 */ /* 0x000fe20007f3e0ff */
[----:B------:R-:W-:Y:S01]  /*c240*/  ULDC.64 UR12, c[0x0][0x640] ;  /* 0x00019000000c7ab9 */ /* 0x000fe20000000a00 */
[----:B0-----:R-:W-:Y:S01]  /*c250*/  I2FP.F32.U32 R9, R15 ;  /* 0x0000000f00097245 */ /* 0x001fe20000201000 */
[----:B------:R-:W-:Y:S01]  /*c260*/  ULDC UR10, c[0x0][0x608] ;  /* 0x00018200000a7ab9 */ /* 0x000fe20000000800 */
[----:B------:R-:W-:Y:S02]  /*c270*/  IADD3.X R4, RZ, ~R4, RZ, P1, !PT ;  /* 0x80000004ff047210 */ /* 0x000fe40000ffe4ff */
[----:B------:R-:W-:Y:S01]  /*c280*/  ISETP.NE.U32.AND P1, PT, RZ, UR12, PT ;  /* 0x0000000cff007c0c */ /* 0x000fe2000bf25070 */
[----:B------:R-:W0:Y:S02]  /*c290*/  LDC R21, c[0x0][0x148] ;  /* 0x00005200ff157b82 */ /* 0x000e240000000800 */
[----:B------:R-:W-:Y:S01]  /*c2a0*/  IMAD R6, R4, UR8, RZ ;  /* 0x0000000804067c24 */ /* 0x000fe2000f8e02ff */
[----:B------:R-:W-:Y:S01]  /*c2b0*/  ISETP.NE.AND.EX P1, PT, RZ, UR13, PT, P1 ;  /* 0x0000000dff007c0c */ /* 0x000fe2000bf25310 */
[----:B------:R-:W-:Y:S01]  /*c2c0*/  IMAD.WIDE.U32 R4, R7, UR8, R16 ;  /* 0x0000000807047c25 */ /* 0x000fe2000f8e0010 */
[----:B------:R-:W-:-:S03]  /*c2d0*/  ULDC UR8, c[0x0][0x150] ;  /* 0x0000540000087ab9 */ /* 0x000fc60000000800 */
[----:B------:R-:W-:Y:S02]  /*c2e0*/  IMAD R7, R7, UR9, R6 ;  /* 0x0000000907077c24 */ /* 0x000fe4000f8e0206 */
[----:B------:R-:W-:Y:S01]  /*c2f0*/  FMUL R6, R9, UR8 ;  /* 0x0000000809067c20 */ /* 0x000fe20008400000 */
[----:B------:R-:W-:Y:S01]  /*c300*/  ULDC UR8, c[0x0][0x618] ;  /* 0x0001860000087ab9 */ /* 0x000fe20000000800 */
[----:B------:R-:W-:Y:S01]  /*c310*/  ULDC UR9, c[0x0][0x154] ;  /* 0x0000550000097ab9 */ /* 0x000fe20000000800 */
[----:B------:R-:W-:-:S03]  /*c320*/  IMAD.IADD R5, R5, 0x1, R7 ;  /* 0x0000000105057824 */ /* 0x000fc600078e0207 */
[----:B------:R-:W3:Y:S02]  /*c330*/  F2I.U32.TRUNC.NTZ R6, R6 ;  /* 0x0000000600067305 */ /* 0x000ee4000020f000 */
[----:B------:R-:W-:Y:S02]  /*c340*/  SHF.R.U64 R9, R4, UR8, R5 ;  /* 0x0000000804097c19 */ /* 0x000fe40008001205 */
[----:B-1----:R-:W-:-:S05]  /*c350*/  I2FP.F32.U32 R4, R14 ;  /* 0x0000000e00047245 */ /* 0x002fca0000201000 */
[----:B------:R-:W-:Y:S01]  /*c360*/  FMUL R22, R4, UR9 ;  /* 0x0000000904167c20 */ /* 0x000fe20008400000 */
[----:B------:R-:W-:Y:S01]  /*c370*/  SHF.R.U32.HI R4, RZ, UR8, R5 ;  /* 0x00000008ff047c19 */ /* 0x000fe20008011605 */
[----:B------:R-:W-:-:S03]  /*c380*/  ULDC UR8, c[0x0][0x658] ;  /* 0x0001960000087ab9 */ /* 0x000fc60000000800 */
[--C-:B------:R-:W-:Y:S01]  /*c390*/  SHF.R.U64 R20, R9, UR10, R4.reuse ;  /* 0x0000000a09147c19 */ /* 0x100fe20008001204 */
[----:B------:R-:W1:Y:S01]  /*c3a0*/  F2I.U32.TRUNC.NTZ R22, R22 ;  /* 0x0000001600167305 */ /* 0x000e62000020f000 */
[----:B------:R-:W-:Y:S01]  /*c3b0*/  SHF.R.U32.HI R5, RZ, UR10, R4 ;  /* 0x0000000aff057c19 */ /* 0x000fe20008011604 */
[----:B---3--:R-:W-:-:S03]  /*c3c0*/  IMAD.MOV R6, RZ, RZ, -R6 ;  /* 0x000000ffff067224 */ /* 0x008fc600078e0a06 */
[----:B------:R-:W-:Y:S01]  /*c3d0*/  SHF.R.U64 R18, R20, UR8, R5 ;  /* 0x0000000814127c19 */ /* 0x000fe20008001205 */
[----:B--2---:R-:W-:Y:S01]  /*c3e0*/  IMAD R15, R24, R6, R15 ;  /* 0x00000006180f7224 */ /* 0x004fe200078e020f */
[----:B------:R-:W-:-:S03]  /*c3f0*/  SHF.R.U32.HI R23, RZ, UR8, R5 ;  /* 0x00000008ff177c19 */ /* 0x000fc60008011605 */
[----:B------:R-:W-:Y:S02]  /*c400*/  IMAD.MOV.U32 R4, RZ, RZ, R18 ;  /* 0x000000ffff047224 */ /* 0x000fe400078e0012 */
[----:B------:R-:W-:Y:S01]  /*c410*/  IMAD.MOV.U32 R5, RZ, RZ, R23 ;  /* 0x000000ffff057224 */ /* 0x000fe200078e0017 */
[----:B-1----:R-:W-:Y:S06]  /*c420*/  @!P1 BRA `(.L_x_299) ;  /* 0x0000000000289947 */ /* 0x002fec0003800000 */
[----:B------:R-:W-:Y:S02]  /*c430*/  ULDC UR8, c[0x0][0x64c] ;  /* 0x0001930000087ab9 */ /* 0x000fe40000000800 */
[----:B------:R-:W-:-:S05]  /*c440*/  IADD3 R5, P1, R18, UR8, RZ ;  /* 0x0000000812057c10 */ /* 0x000fca000ff3e0ff */
[----:B------:R-:W-:-:S04]  /*c450*/  IMAD.X R23, RZ, RZ, R23, P1 ;  /* 0x000000ffff177224 */ /* 0x000fc800008e0617 */
[----:B------:R-:W-:-:S04]  /*c460*/  IMAD.WIDE.U32 R6, R23, UR12, RZ ;  /* 0x0000000c17067c25 */ /* 0x000fc8000f8e00ff */
[----:B------:R-:W-:-:S04]  /*c470*/  IMAD.WIDE.U32 R6, P1, R5, UR13, R6 ;  /* 0x0000000d05067c25 */ /* 0x000fc8000f820006 */
[----:B------:R-:W-:-:S04]  /*c480*/  IMAD.WIDE.U32 R4, R5, UR12, RZ ;  /* 0x0000000c05047c25 */ /* 0x000fc8000f8e00ff */
[----:B------:R-:W-:Y:S01]  /*c490*/  IMAD.MOV.U32 R4, RZ, RZ, R7 ;  /* 0x000000ffff047224 */ /* 0x000fe200078e0007 */
[----:B------:R-:W-:Y:S01]  /*c4a0*/  IADD3 RZ, P3, R5, R6, RZ ;  /* 0x0000000605ff7210 */ /* 0x000fe20007f7e0ff */
[----:B------:R-:W-:-:S04]  /*c4b0*/  IMAD.X R5, RZ, RZ, RZ, P1 ;  /* 0x000000ffff057224 */ /* 0x000fc800008e06ff */
[----:B------:R-:W-:-:S08]  /*c4c0*/  IMAD.WIDE.U32.X R4, R23, UR13, R4, P3 ;  /* 0x0000000d17047c25 */ /* 0x000fd000098e0404 */
.L_x_299:
[----:B------:R-:W-:Y:S01]  /*c4d0*/  ISETP.NE.AND P1, PT, R2, 0x1, PT ;  /* 0x000000010200780c */ /* 0x000fe20003f25270 */
[----:B------:R-:W-:Y:S01]  /*c4e0*/  ULDC UR8, c[0x0][0x648] ;  /* 0x0001920000087ab9 */ /* 0x000fe20000000800 */
[----:B------:R-:W-:Y:S01]  /*c4f0*/  LOP3.LUT R20, R20, UR6, RZ, 0xc0, !PT ;  /* 0x0000000614147c12 */ /* 0x000fe2000f8ec0ff */
[----:B------:R-:W-:Y:S01]  /*c500*/  IMAD.MOV R22, RZ, RZ, -R22 ;  /* 0x000000ffff167224 */ /* 0x000fe200078e0a16 */
[----:B------:R-:W-:Y:S01]  /*c510*/  SHF.R.U64 R5, R4, UR8, R5 ;  /* 0x0000000804057c19 */ /* 0x000fe20008001205 */
[----:B------:R-:W-:Y:S01]  /*c520*/  ULDC UR8, c[0x0][0x638] ;  /* 0x00018e0000087ab9 */ /* 0x000fe20000000800 */
[----:B------:R-:W-:Y:S01]  /*c530*/  LOP3.LUT R9, R9, UR4, RZ, 0xc0, !PT ;  /* 0x0000000409097c12 */ /* 0x000fe2000f8ec0ff */
[----:B------:R-:W-:Y:S01]  /*c540*/  ULDC UR9, c[0x0][0x610] ;  /* 0x0001840000097ab9 */ /* 0x000fe20000000800 */
[C---:B------:R-:W-:Y:S01]  /*c550*/  IADD3 R7, -R5.reuse, RZ, RZ ;  /* 0x000000ff05077210 */ /* 0x040fe20007ffe1ff */
[----:B------:R-:W-:Y:S02]  /*c560*/  IMAD R20, R5, UR5, R20 ;  /* 0x0000000505147c24 */ /* 0x000fe4000f8e0214 */
[----:B------:R-:W-:-:S02]  /*c570*/  IMAD.MOV.U32 R4, RZ, RZ, 0x1 ;  /* 0x00000001ff047424 */ /* 0x000fc400078e00ff */
[----:B0-----:R-:W-:Y:S02]  /*c580*/  @P1 IMAD R15, R21, R22, R14 ;  /* 0x00000016150f1224 */ /* 0x001fe400078e020e */
[----:B------:R-:W-:Y:S01]  /*c590*/  IMAD R18, R7, UR8, R18 ;  /* 0x0000000807127c24 */ /* 0x000fe2000f8e0212 */
[----:B------:R-:W-:Y:S01]  /*c5a0*/  ULDC UR8, c[0x0][0x600] ;  /* 0x0001800000087ab9 */ /* 0x000fe20000000800 */
[----:B------:R-:W-:Y:S02]  /*c5b0*/  IMAD R15, R20, UR9, R15 ;  /* 0x00000009140f7c24 */ /* 0x000fe4000f8e020f */
[----:B------:R-:W-:-:S05]  /*c5c0*/  IMAD R18, R18, UR8, R9 ;  /* 0x0000000812127c24 */ /* 0x000fca000f8e0209 */
[----:B------:R-:W-:Y:S02]  /*c5d0*/  SEL R9, R18, R15, !P1 ;  /* 0x0000000f12097207 */ /* 0x000fe40004800000 */
[----:B------:R-:W-:-:S07]  /*c5e0*/  SEL R7, R15, R18, !P1 ;  /* 0x000000120f077207 */ /* 0x000fce0004800000 */
.L_x_297:
[----:B------:R-:W-:Y:S05]  /*c5f0*/  BSYNC B1 ;  /* 0x0000000000017941 */ /* 0x000fea0003800000 */
.L_x_296:
[----:B------:R-:W-:-:S13]  /*c600*/  LOP3.LUT P1, RZ, R4, 0xff, RZ, 0xc0, !PT ;  /* 0x000000ff04ff7812 */ /* 0x000fda000782c0ff */
[----:B------:R-:W-:Y:S05]  /*c610*/  @P1 BRA `(.L_x_300) ;  /* 0xfffffff4001c1947 */ /* 0x000fea000383ffff */
[----:B------:R-:W-:Y:S05]  /*c620*/  BSYNC B0 ;  /* 0x0000000000007941 */ /* 0x000fea0003800000 */
.L_x_288:
[----:B------:R-:W-:-:S03]  /*c630*/  UMOV UR8, 0xffffffff ;  /* 0xffffffff00087882 */ /* 0x000fc60000000000 */
[----:B------:R-:W-:Y:S05]  /*c640*/  BRA.DIV UR8, `(.L_x_301) ;  /* 0x0000000608607947 */ /* 0x000fea000b800000 */
[----:B------:R-:W-:-:S13]  /*c650*/  ELECT P6, URZ, PT ;  /* 0x00000000003f782f */ /* 0x000fda00038c0000 */
.L_x_317:
[----:B------:R-:W-:Y:S04]  /*c660*/  BSSY B0, `(.L_x_302) ;  /* 0x000003d000007945 */ /* 0x000fe80003800000 */
[----:B------:R-:W-:Y:S05]  /*c670*/  @!P6 BRA `(.L_x_303) ;  /* 0x0000000000ece947 */ /* 0x000fea0003800000 */
[----:B------:R-:W-:-:S04]  /*c680*/  LOP3.LUT R19, R19, 0x2, RZ, 0xfc, !PT ;  /* 0x0000000213137812 */ /* 0x000fc800078efcff */
[----:B------:R-:W-:-:S13]  /*c690*/  ISETP.NE.AND P0, PT, R19, 0x3, PT ;  /* 0x000000031300780c */ /* 0x000fda0003f05270 */
[----:B------:R-:W-:Y:S05]  /*c6a0*/  @!P0 BRA `(.L_x_304) ;  /* 0x0000000000048947 */ /* 0x000fea0003800000 */
[----:B------:R-:W-:Y:S01]  /*c6b0*/  BPT.TRAP 0x1 ;  /* 0x000000040000795c */ /* 0x000fe20000300000 */
.L_x_304:
[----:B------:R-:W0:Y:S01]  /*c6c0*/  S2R R3, SR_CgaCtaId ;  /* 0x0000000000037919 */ /* 0x000e220000008800 */
[----:B------:R-:W-:-:S04]  /*c6d0*/  MOV R2, 0x400 ;  /* 0x0000040000027802 */ /* 0x000fc80000000f00 */
[----:B0-----:R-:W-:Y:S02]  /*c6e0*/  LEA R3, R3, R2, 0x18 ;  /* 0x0000000203037211 */ /* 0x001fe400078ec0ff */
[----:B------:R-:W-:-:S03]  /*c6f0*/  SHF.L.U32 R2, R0, 0x1f, RZ ;  /* 0x0000001f00027819 */ /* 0x000fc600000006ff */
[----:B------:R-:W-:-:S04]  /*c700*/  VIADD R3, R3, 0x30 ;  /* 0x0000003003037836 */ /* 0x000fc80000000000 */
[C---:B------:R-:W-:Y:S02]  /*c710*/  IMAD R7, R12.reuse, 0x8, R3 ;  /* 0x000000080c077824 */ /* 0x040fe400078e0203 */
[----:B------:R-:W-:Y:S02]  /*c720*/  VIADD R12, R12, 0x1 ;  /* 0x000000010c0c7836 */ /* 0x000fe40000000000 */
[----:B------:R-:W0:Y:S03]  /*c730*/  SYNCS.PHASECHK.TRANS64.TRYWAIT P0, [R7+URZ], R2 ;  /* 0x00000002070075a7 */ /* 0x000e26000800017f */
[----:B------:R-:W-:-:S04]  /*c740*/  ISETP.NE.AND P1, PT, R12, 0x6, PT ;  /* 0x000000060c00780c */ /* 0x000fc80003f25270 */
[----:B------:R-:W-:Y:S02]  /*c750*/  SEL R5, RZ, 0x1, P1 ;  /* 0x00000001ff057807 */ /* 0x000fe40000800000 */
[----:B------:R-:W-:Y:S02]  /*c760*/  SEL R12, R12, RZ, P1 ;  /* 0x000000ff0c0c7207 */ /* 0x000fe40000800000 */
[----:B------:R-:W-:-:S03]  /*c770*/  LOP3.LUT R5, R0, R5, RZ, 0x3c, !PT ;  /* 0x0000000500057212 */ /* 0x000fc600078e3cff */
[----:B------:R-:W-:Y:S01]  /*c780*/  IMAD R9, R12, 0x8, R3 ;  /* 0x000000080c097824 */ /* 0x000fe200078e0203 */
[----:B------:R-:W-:Y:S01]  /*c790*/  SHF.L.U32 R4, R5, 0x1f, RZ ;  /* 0x0000001f05047819 */ /* 0x000fe200000006ff */
[----:B0-----:R-:W-:Y:S06]  /*c7a0*/  @!P0 BRA `(.L_x_305) ;  /* 0x0000000400288947 */ /* 0x001fec0003800000 */
.L_x_318:
[----:B------:R-:W1:Y:S01]  /*c7b0*/  SYNCS.PHASECHK.TRANS64.TRYWAIT P0, [R9+URZ], R4 ;  /* 0x00000004090075a7 */ /* 0x000e62000800017f */
[----:B------:R-:W-:-:S05]  /*c7c0*/  VIADD R0, R12, 0x1 ;  /* 0x000000010c007836 */ /* 0x000fca0000000000 */
[----:B------:R-:W-:-:S04]  /*c7d0*/  ISETP.NE.AND P1, PT, R0, 0x6, PT ;  /* 0x000000060000780c */ /* 0x000fc80003f25270 */
[----:B0-----:R-:W-:Y:S02]  /*c7e0*/  SEL R2, RZ, 0x1, P1 ;  /* 0x00000001ff027807 */ /* 0x001fe40000800000 */
[----:B------:R-:W-:Y:S02]  /*c7f0*/  SEL R0, R0, RZ, P1 ;  /* 0x000000ff00007207 */ /* 0x000fe40000800000 */
[----:B------:R-:W-:-:S03]  /*c800*/  LOP3.LUT R7, R5, R2, RZ, 0x3c, !PT ;  /* 0x0000000205077212 */ /* 0x000fc600078e3cff */
[----:B------:R-:W-:Y:S01]  /*c810*/  IMAD R6, R0, 0x8, R3 ;  /* 0x0000000800067824 */ /* 0x000fe200078e0203 */
[----:B------:R-:W-:Y:S01]  /*c820*/  SHF.L.U32 R5, R7, 0x1f, RZ ;  /* 0x0000001f07057819 */ /* 0x000fe200000006ff */
[----:B-1----:R-:W-:Y:S06]  /*c830*/  @!P0 BRA `(.L_x_306) ;  /* 0x0000000400188947 */ /* 0x002fec0003800000 */
.L_x_319:
[----:B------:R-:W1:Y:S01]  /*c840*/  SYNCS.PHASECHK.TRANS64.TRYWAIT P0, [R6+URZ], R5 ;  /* 0x00000005060075a7 */ /* 0x000e62000800017f */
[----:B------:R-:W-:-:S05]  /*c850*/  VIADD R0, R0, 0x1 ;  /* 0x0000000100007836 */ /* 0x000fca0000000000 */
[----:B------:R-:W-:-:S04]  /*c860*/  ISETP.NE.AND P1, PT, R0, 0x6, PT ;  /* 0x000000060000780c */ /* 0x000fc80003f25270 */
[----:B------:R-:W-:Y:S02]  /*c870*/  SEL R2, RZ, 0x1, P1 ;  /* 0x00000001ff027807 */ /* 0x000fe40000800000 */
[----:B------:R-:W-:Y:S02]  /*c880*/  SEL R0, R0, RZ, P1 ;  /* 0x000000ff00007207 */ /* 0x000fe40000800000 */
[----:B------:R-:W-:Y:S02]  /*c890*/  LOP3.LUT R7, R7, R2, RZ, 0x3c, !PT ;  /* 0x0000000207077212 */ /* 0x000fe400078e3cff */
[----:B0-----:R-:W-:Y:S02]  /*c8a0*/  LEA R9, R0, R3, 0x3 ;  /* 0x0000000300097211 */ /* 0x001fe400078e18ff */
[----:B------:R-:W-:Y:S01]  /*c8b0*/  SHF.L.U32 R4, R7, 0x1f, RZ ;  /* 0x0000001f07047819 */ /* 0x000fe200000006ff */
[----:B-1----:R-:W-:Y:S06]  /*c8c0*/  @!P0 BRA `(.L_x_307) ;  /* 0x0000000400088947 */ /* 0x002fec0003800000 */
.L_x_320:
[----:B------:R-:W1:Y:S01]  /*c8d0*/  SYNCS.PHASECHK.TRANS64.TRYWAIT P0, [R9+URZ], R4 ;  /* 0x00000004090075a7 */ /* 0x000e62000800017f */
[----:B------:R-:W-:-:S05]  /*c8e0*/  VIADD R0, R0, 0x1 ;  /* 0x0000000100007836 */ /* 0x000fca0000000000 */
[----:B------:R-:W-:-:S04]  /*c8f0*/  ISETP.NE.AND P1, PT, R0, 0x6, PT ;  /* 0x000000060000780c */ /* 0x000fc80003f25270 */
[----:B------:R-:W-:Y:S02]  /*c900*/  SEL R2, RZ, 0x1, P1 ;  /* 0x00000001ff027807 */ /* 0x000fe40000800000 */
[----:B------:R-:W-:Y:S02]  /*c910*/  SEL R0, R0, RZ, P1 ;  /* 0x000000ff00007207 */ /* 0x000fe40000800000 */
[----:B------:R-:W-:-:S03]  /*c920*/  LOP3.LUT R7, R7, R2, RZ, 0x3c, !PT ;  /* 0x0000000207077212 */ /* 0x000fc600078e3cff */
[----:B0-----:R-:W-:Y:S01]  /*c930*/  IMAD R6, R0, 0x8, R3 ;  /* 0x0000000800067824 */ /* 0x001fe200078e0203 */
[----:B------:R-:W-:Y:S01]  /*c940*/  SHF.L.U32 R5, R7, 0x1f, RZ ;  /* 0x0000001f07057819 */ /* 0x000fe200000006ff */
[----:B-1----:R-:W-:Y:S06]  /*c950*/  @!P0 BRA `(.L_x_308) ;  /* 0x0000000000f88947 */ /* 0x002fec0003800000 */
.L_x_321:
[----:B------:R-:W1:Y:S01]  /*c960*/  SYNCS.PHASECHK.TRANS64.TRYWAIT P0, [R6+URZ], R5 ;  /* 0x00000005060075a7 */ /* 0x000e62000800017f */
[----:B------:R-:W-:-:S05]  /*c970*/  VIADD R0, R0, 0x1 ;  /* 0x0000000100007836 */ /* 0x000fca0000000000 */
[----:B------:R-:W-:-:S04]  /*c980*/  ISETP.NE.AND P1, PT, R0, 0x6, PT ;  /* 0x000000060000780c */ /* 0x000fc80003f25270 */
[----:B------:R-:W-:Y:S02]  /*c990*/  SEL R2, RZ, 0x1, P1 ;  /* 0x00000001ff027807 */ /* 0x000fe40000800000 */
[----:B------:R-:W-:Y:S02]  /*c9a0*/  SEL R0, R0, RZ, P1 ;  /* 0x000000ff00007207 */ /* 0x000fe40000800000 */
[----:B------:R-:W-:Y:S01]  /*c9b0*/  LOP3.LUT R2, R7, R2, RZ, 0x3c, !PT ;  /* 0x0000000207027212 */ /* 0x000fe200078e3cff */
[----:B-1----:R-:W-:Y:S06]  /*c9c0*/  @!P0 BRA `(.L_x_309) ;  /* 0x0000000000f08947 */ /* 0x002fec0003800000 */
.L_x_322:
[----:B------:R-:W-:Y:S01]  /*c9d0*/  IMAD R3, R0, 0x8, R3 ;  /* 0x0000000800037824 */ /* 0x000fe200078e0203 */
[----:B------:R-:W-:-:S07]  /*c9e0*/  SHF.L.U32 R0, R2, 0x1f, RZ ;  /* 0x0000001f02007819 */ /* 0x000fce00000006ff */
.L_x_310:
[----:B--2---:R2:W3:Y:S02]  /*c9f0*/  SYNCS.PHASECHK.TRANS64.TRYWAIT P0, [R3+URZ], R0 ;  /* 0x00000000030075a7 */ /* 0x0044e4000800017f */
[----:B---3--:R-:W-:Y:S05]  /*ca00*/  @!P0 NANOSLEEP.SYNCS 0x989680 ;  /* 0x009896800000895d */ /* 0x008fea0003900000 */
[----:B------:R-:W3:Y:S02]  /*ca10*/  @!P0 SYNCS.PHASECHK.TRANS64 P0, [R3+URZ], R0 ;  /* 0x00000000030085a7 */ /* 0x000ee4000800007f */
[----:B---3--:R-:W-:Y:S05]  /*ca20*/  @!P0 BRA `(.L_x_310) ;  /* 0xfffffffc00f08947 */ /* 0x008fea000383ffff */
.L_x_303:
[----:B------:R-:W-:Y:S05]  /*ca30*/  BSYNC B0 ;  /* 0x0000000000007941 */ /* 0x000fea0003800000 */
.L_x_302:
[----:B------:R-:W-:Y:S05]  /*ca40*/  EXIT ;  /* 0x000000000000794d */ /* 0x000fea0003800000 */
.L_x_17:
[----:B---3--:R3:W4:Y:S02]  /*ca50*/  SYNCS.PHASECHK.TRANS64.TRYWAIT P1, [R3+URZ], R0 ;  /* 0x00000000030075a7 */ /* 0x008724000802017f */
[----:B----4-:R-:W-:Y:S05]  /*ca60*/  @!P1 NANOSLEEP.SYNCS 0x989680 ;  /* 0x009896800000995d */ /* 0x010fea0003900000 */
[----:B------:R-:W4:Y:S02]  /*ca70*/  @!P1 SYNCS.PHASECHK.TRANS64 P1, [R3+URZ], R0 ;  /* 0x00000000030095a7 */ /* 0x000f24000802007f */
[----:B----4-:R-:W-:Y:S05]  /*ca80*/  @!P1 BRA `(.L_x_17) ;  /* 0xfffffffc00f09947 */ /* 0x010fea000383ffff */
[----:B------:R-:W-:Y:S05]  /*ca90*/  BRA `(.L_x_16) ;  /* 0xffffff4400ec7947 */ /* 0x000fea000383ffff */
.L_x_22:
[----:B-1----:R-:W-:-:S04]  /*caa0*/  IMAD.U32 R4, RZ, RZ, UR9 ;  /* 0x00000009ff047e24 */ /* 0x002fc8000f8e00ff */
[----:B------:R1:W2:Y:S03]  /*cab0*/  SYNCS.PHASECHK.TRANS64.TRYWAIT P1, [R4+URZ], R3 ;  /* 0x00000003040075a7 */ /* 0x0002a6000802017f */
[----:B--2---:R-:W-:Y:S05]  /*cac0*/  @!P1 NANOSLEEP.SYNCS 0x989680 ;  /* 0x009896800000995d */ /* 0x004fea0003900000 */
[----:B------:R-:W2:Y:S02]  /*cad0*/  @!P1 SYNCS.PHASECHK.TRANS64 P1, [R4+URZ], R3 ;  /* 0x00000003040095a7 */ /* 0x000ea4000802007f */
[----:B--2---:R-:W-:Y:S05]  /*cae0*/  @!P1 BRA `(.L_x_22) ;  /* 0xfffffffc00ec9947 */ /* 0x004fea000383ffff */
[----:B------:R-:W-:Y:S05]  /*caf0*/  BRA `(.L_x_21) ;  /* 0xffffff4c00e07947 */ /* 0x000fea000383ffff */
.L_x_289:
[----:B------:R-:W-:Y:S01]  /*cb00*/  BSSY B1, `(.L_x_311) ;  /* 0x0000006000017945 */ /* 0x000fe20003800000 */
[----:B------:R-:W-:-:S07]  /*cb10*/  IMAD.MOV.U32 R15, RZ, RZ, -0x1 ;  /* 0xffffffffff0f7424 */ /* 0x000fce00078e00ff */
[----:B------:R-:W-:Y:S05]  /*cb20*/  WARPSYNC.COLLECTIVE R15, `(.L_x_312) ;  /* 0x000000000f0c7348 */ /* 0x000fea0003c00000 */
[----:B------:R-:W-:Y:S02]  /*cb30*/  ELECT P6, UR62, PT ;  /* 0x00000000003e782f */ /* 0x000fe400038c0000 */
[----:B------:R-:W-:Y:S01]  /*cb40*/  MOV R14, UR62 ;  /* 0x0000003e000e7c02 */ /* 0x000fe20008000f00 */
[----:B------:R-:W-:Y:S10]  /*cb50*/  ENDCOLLECTIVE ;  /* 0x000000000000791b */ /* 0x000ff40003800000 */
.L_x_312:
[----:B------:R-:W-:Y:S05]  /*cb60*/  BSYNC B1 ;  /* 0x0000000000017941 */ /* 0x000fea0003800000 */
.L_x_311:
[----:B------:R-:W-:Y:S05]  /*cb70*/  BRA `(.L_x_313) ;  /* 0xffffffec00d07947 */ /* 0x000fea000383ffff */
.L_x_292:
[----:B0-----:R0:W1:Y:S02]  /*cb80*/  SYNCS.PHASECHK.TRANS64.TRYWAIT P1, [R14+URZ+0x30], R7 ;  /* 0x000030070e0075a7 */ /* 0x001064000802017f */
[----:B-1----:R-:W-:Y:S05]  /*cb90*/  @!P1 NANOSLEEP.SYNCS 0x989680 ;  /* 0x009896800000995d */ /* 0x002fea0003900000 */
[----:B------:R-:W1:Y:S02]  /*cba0*/  @!P1 SYNCS.PHASECHK.TRANS64 P1, [R14+URZ+0x30], R7 ;  /* 0x000030070e0095a7 */ /* 0x000e64000802007f */
[----:B-1----:R-:W-:Y:S05]  /*cbb0*/  @!P1 BRA `(.L_x_292) ;  /* 0xfffffffc00f09947 */ /* 0x002fea000383ffff */
[----:B------:R-:W-:Y:S05]  /*cbc0*/  BRA `(.L_x_314) ;  /* 0xfffffff000047947 */ /* 0x000fea000383ffff */
.L_x_301:
[----:B------:R-:W-:Y:S01]  /*cbd0*/  BSSY B0, `(.L_x_315) ;  /* 0x0000006000007945 */ /* 0x000fe20003800000 */
[----:B------:R-:W-:-:S07]  /*cbe0*/  IMAD.MOV.U32 R15, RZ, RZ, -0x1 ;  /* 0xffffffffff0f7424 */ /* 0x000fce00078e00ff */
[----:B------:R-:W-:Y:S05]  /*cbf0*/  WARPSYNC.COLLECTIVE R15, `(.L_x_316) ;  /* 0x000000000f0c7348 */ /* 0x000fea0003c00000 */
[----:B------:R-:W-:Y:S02]  /*cc00*/  ELECT P6, UR62, PT ;  /* 0x00000000003e782f */ /* 0x000fe400038c0000 */
[----:B------:R-:W-:Y:S01]  /*cc10*/  MOV R14, UR62 ;  /* 0x0000003e000e7c02 */ /* 0x000fe20008000f00 */
[----:B------:R-:W-:Y:S10]  /*cc20*/  ENDCOLLECTIVE ;  /* 0x000000000000791b */ /* 0x000ff40003800000 */
.L_x_316:
[----:B------:R-:W-:Y:S05]  /*cc30*/  BSYNC B0 ;  /* 0x0000000000007941 */ /* 0x000fea0003800000 */
.L_x_315:
[----:B------:R-:W-:Y:S05]  /*cc40*/  BRA `(.L_x_317) ;  /* 0xfffffff800847947 */ /* 0x000fea000383ffff */
.L_x_305:
[----:B0-----:R0:W1:Y:S02]  /*cc50*/  SYNCS.PHASECHK.TRANS64.TRYWAIT P0, [R7+URZ], R2 ;  /* 0x00000002070075a7 */ /* 0x001064000800017f */
[----:B-1----:R-:W-:Y:S05]  /*cc60*/  @!P0 NANOSLEEP.SYNCS 0x989680 ;  /* 0x009896800000895d */ /* 0x002fea0003900000 */
[----:B------:R-:W1:Y:S02]  /*cc70*/  @!P0 SYNCS.PHASECHK.TRANS64 P0, [R7+URZ], R2 ;  /* 0x00000002070085a7 */ /* 0x000e64000800007f */
[----:B-1----:R-:W-:Y:S05]  /*cc80*/  @!P0 BRA `(.L_x_305) ;  /* 0xfffffffc00f08947 */ /* 0x002fea000383ffff */
[----:B------:R-:W-:Y:S05]  /*cc90*/  BRA `(.L_x_318) ;  /* 0xfffffff800c47947 */ /* 0x000fea000383ffff */
.L_x_306:
[----:B0-----:R0:W1:Y:S02]  /*cca0*/  SYNCS.PHASECHK.TRANS64.TRYWAIT P0, [R9+URZ], R4 ;  /* 0x00000004090075a7 */ /* 0x001064000800017f */
[----:B-1----:R-:W-:Y:S05]  /*ccb0*/  @!P0 NANOSLEEP.SYNCS 0x989680 ;  /* 0x009896800000895d */ /* 0x002fea0003900000 */
[----:B------:R-:W1:Y:S02]  /*ccc0*/  @!P0 SYNCS.PHASECHK.TRANS64 P0, [R9+URZ], R4 ;  /* 0x00000004090085a7 */ /* 0x000e64000800007f */
[----:B-1----:R-:W-:Y:S05]  /*ccd0*/  @!P0 BRA `(.L_x_306) ;  /* 0xfffffffc00f08947 */ /* 0x002fea000383ffff */
[----:B------:R-:W-:Y:S05]  /*cce0*/  BRA `(.L_x_319) ;  /* 0xfffffff800d47947 */ /* 0x000fea000383ffff */
.L_x_307:
[----:B0-----:R0:W1:Y:S02]  /*ccf0*/  SYNCS.PHASECHK.TRANS64.TRYWAIT P0, [R6+URZ], R5 ;  /* 0x00000005060075a7 */ /* 0x001064000800017f */
[----:B-1----:R-:W-:Y:S05]  /*cd00*/  @!P0 NANOSLEEP.SYNCS 0x989680 ;  /* 0x009896800000895d */ /* 0x002fea0003900000 */
[----:B------:R-:W1:Y:S02]  /*cd10*/  @!P0 SYNCS.PHASECHK.TRANS64 P0, [R6+URZ], R5 ;  /* 0x00000005060085a7 */ /* 0x000e64000800007f */
[----:B-1----:R-:W-:Y:S05]  /*cd20*/  @!P0 BRA `(.L_x_307) ;  /* 0xfffffffc00f08947 */ /* 0x002fea000383ffff */
[----:B------:R-:W-:Y:S05]  /*cd30*/  BRA `(.L_x_320) ;  /* 0xfffffff800e47947 */ /* 0x000fea000383ffff */
.L_x_308:
[----:B0-----:R0:W1:Y:S02]  /*cd40*/  SYNCS.PHASECHK.TRANS64.TRYWAIT P0, [R9+URZ], R4 ;  /* 0x00000004090075a7 */ /* 0x001064000800017f */
[----:B-1----:R-:W-:Y:S05]  /*cd50*/  @!P0 NANOSLEEP.SYNCS 0x989680 ;  /* 0x009896800000895d */ /* 0x002fea0003900000 */
[----:B------:R-:W1:Y:S02]  /*cd60*/  @!P0 SYNCS.PHASECHK.TRANS64 P0, [R9+URZ], R4 ;  /* 0x00000004090085a7 */ /* 0x000e64000800007f */
[----:B-1----:R-:W-:Y:S05]  /*cd70*/  @!P0 BRA `(.L_x_308) ;  /* 0xfffffffc00f08947 */ /* 0x002fea000383ffff */
[----:B------:R-:W-:Y:S05]  /*cd80*/  BRA `(.L_x_321) ;  /* 0xfffffff800f47947 */ /* 0x000fea000383ffff */
.L_x_309:
[----:B-1----:R1:W2:Y:S02]  /*cd90*/  SYNCS.PHASECHK.TRANS64.TRYWAIT P0, [R6+URZ], R5 ;  /* 0x00000005060075a7 */ /* 0x0022a4000800017f */
[----:B--2---:R-:W-:Y:S05]  /*cda0*/  @!P0 NANOSLEEP.SYNCS 0x989680 ;  /* 0x009896800000895d */ /* 0x004fea0003900000 */
[----:B------:R-:W2:Y:S02]  /*cdb0*/  @!P0 SYNCS.PHASECHK.TRANS64 P0, [R6+URZ], R5 ;  /* 0x00000005060085a7 */ /* 0x000ea4000800007f */
[----:B--2---:R-:W-:Y:S05]  /*cdc0*/  @!P0 BRA `(.L_x_309) ;  /* 0xfffffffc00f08947 */ /* 0x004fea000383ffff */
[----:B------:R-:W-:Y:S05]  /*cdd0*/  BRA `(.L_x_322) ;  /* 0xfffffff800fc7947 */ /* 0x000fea000383ffff */
.L_x_323:
[----:B------:R-:W-:-:S00]  /*cde0*/  BRA `(.L_x_323) ;  /* 0xfffffffc00fc7947 */ /* 0x000fc0000383ffff */
[----:B------:R-:W-:-:S00]  /*cdf0*/  NOP ;  /* 0x0000000000007918 */ /* 0x000fc00000000000 */
        /* <DEDUP_REMOVED lines=8> */
.L_x_324:


//--------------------- .nv.global.init           --------------------------
	.section	.nv.global.init,"aw",@progbits
.nv.global.init:
	.type		$str$22,@object
	.size		$str$22,($str$23 - $str$22)
$str$22:
        /*0000*/ 	.byte	0x6b, 0x5f, 0x74, 0x69, 0x6c, 0x65, 0x5f, 0x63, 0x6f, 0x75, 0x6e, 0x74, 0x20, 0x3e, 0x3d, 0x20
        /*0010*/ 	.byte	0x31, 0x00
	.type		$str$23,@object
	.size		$str$23,(__unnamed_1 - $str$23)
$str$23:
        /*0012*/ 	.byte	0x2f, 0x74, 0x6d, 0x70, 0x2f, 0x63, 0x75, 0x74, 0x6c, 0x61, 0x73, 0x73, 0x5f, 0x73, 0x77, 0x65
        /*0022*/ 	.byte	0x65, 0x70, 0x5f, 0x73, 0x72, 0x63, 0x2f, 0x69, 0x6e, 0x63, 0x6c, 0x75, 0x64, 0x65, 0x2f, 0x63
        /*0032*/ 	.byte	0x75, 0x74, 0x6c, 0x61, 0x73, 0x73, 0x2f, 0x67, 0x65, 0x6d, 0x6d, 0x2f, 0x63, 0x6f, 0x6c, 0x6c
        /*0042*/ 	.byte	0x65, 0x63, 0x74, 0x69, 0x76, 0x65, 0x2f, 0x73, 0x6d, 0x39, 0x30, 0x5f, 0x6d, 0x6d, 0x61, 0x5f
        /*0052*/ 	.byte	0x74, 0x6d, 0x61, 0x5f, 0x67, 0x6d, 0x6d, 0x61, 0x5f, 0x73, 0x73, 0x5f, 0x77, 0x61, 0x72, 0x70
        /*0062*/ 	.byte	0x73, 0x70, 0x65, 0x63, 0x69, 0x61, 0x6c, 0x69, 0x7a, 0x65, 0x64, 0x2e, 0x68, 0x70, 0x70, 0x00
	.type		__unnamed_1,@object
	.size		__unnamed_1,(.L_0 - __unnamed_1)
__unnamed_1:
        /*0072*/ 	.byte	0x76, 0x6f, 0x69, 0x64, 0x20, 0x63, 0x75, 0x74, 0x6c, 0x61, 0x73, 0x73, 0x3a, 0x3a, 0x67, 0x65
        /* <DEDUP_REMOVED lines=180> */
        /*0bc2*/ 	.byte	0x65, 0x6e, 0x74, 0x69, 0x74, 0x79, 0x5d, 0x00
.L_0:


//--------------------- .nv.shared._ZN7cutlass13device_kernelINS_4gemm6kernel13GemmUniversalIN4cute5tupleIJiiiiEEENS1_10collective13CollectiveMmaINS1_34MainloopSm90TmaGmmaWarpSpecializedILi6ENS5_IJNS4_1CILi1EEESB_SB_EEENS1_35KernelTmaWarpSpecializedCooperativeEEENS5_IJNSA_ILi256EEENSA_ILi128EEESG_EEENS_10bfloat16_tENS5_IJlSB_lEEESI_SJ_NS4_8TiledMMAINS4_8MMA_AtomIJNS4_4SM904GMMA28MMA_64x128x16_F32BF16BF16_SSILNSN_5MajorE0ELSP_0ELNSN_7ScaleInE1ELSQ_1EEEEEENS4_6LayoutINS5_IJNSA_ILi2EEESB_SB_EEENS5_IJSB_NSA_ILi0EEESW_EEEEENS5_IJNS4_10UnderscoreESZ_SZ_EEEEENS4_13SM90_TMA_LOADENS4_14ComposedLayoutINS4_7SwizzleILi3ELi4ELi3EEENS4_18smem_ptr_flag_bitsILi16EEENST_INS5_IJNSA_ILi8EEENSA_ILi64EEEEEENS5_IJS19_SB_EEEEEEEvNS4_8identityES12_S1D_vS1E_EENS_8epilogue10collective6detail29Sm90TmaWarpSpecializedAdapterINS1H_15DefaultEpilogueISI_SJ_SJ_NS1G_6thread17LinearCombinationISI_Li1EffLNS1L_9ScaleType4KindE0ELNS_15FloatRoundStyleE2ESI_EENS1_15EpilogueDefaultEEEEEvvEEEEvNT_6ParamsE --------------------------
	.section	.nv.shared._ZN7cutlass13device_kernelINS_4gemm6kernel13GemmUniversalIN4cute5tupleIJiiiiEEENS1_10collective13CollectiveMmaINS1_34MainloopSm90TmaGmmaWarpSpecializedILi6ENS5_IJNS4_1CILi1EEESB_SB_EEENS1_35KernelTmaWarpSpecializedCooperativeEEENS5_IJNSA_ILi256EEENSA_ILi128EEESG_EEENS_10bfloat16_tENS5_IJlSB_lEEESI_SJ_NS4_8TiledMMAINS4_8MMA_AtomIJNS4_4SM904GMMA28MMA_64x128x16_F32BF16BF16_SSILNSN_5MajorE0ELSP_0ELNSN_7ScaleInE1ELSQ_1EEEEEENS4_6LayoutINS5_IJNSA_ILi2EEESB_SB_EEENS5_IJSB_NSA_ILi0EEESW_EEEEENS5_IJNS4_10UnderscoreESZ_SZ_EEEEENS4_13SM90_TMA_LOADENS4_14ComposedLayoutINS4_7SwizzleILi3ELi4ELi3EEENS4_18smem_ptr_flag_bitsILi16EEENST_INS5_IJNSA_ILi8EEENSA_ILi64EEEEEENS5_IJS19_SB_EEEEEEEvNS4_8identityES12_S1D_vS1E_EENS_8epilogue10collective6detail29Sm90TmaWarpSpecializedAdapterINS1H_15DefaultEpilogueISI_SJ_SJ_NS1G_6thread17LinearCombinationISI_Li1EffLNS1L_9ScaleType4KindE0ELNS_15FloatRoundStyleE2ESI_EENS1_15EpilogueDefaultEEEEEvvEEEEvNT_6ParamsE,"aw",@nobits
	.sectionflags	@""
	.align	16
	.zero		1024


//--------------------- .nv.shared.reserved.0     --------------------------
	.section	.nv.shared.reserved.0,"aw",@nobits
	.weak		__nv_reservedSMEM_offset_0_alias
	.size		__nv_reservedSMEM_offset_0_alias, 0, 0
	.other		__nv_reservedSMEM_offset_0_alias,@"STO_CUDA_RESERVED_SHARED STV_DEFAULT"
__nv_reservedSMEM_offset_0_alias:
	.zero		0


//--------------------- .nv.global                --------------------------
	.section	.nv.global,"aw",@nobits
.nv.global:
	.type		_ZN40_INTERNAL_18cb738d_4_k_cu_c832b7b9_199154cute1_E,@object
	.size		_ZN40_INTERNAL_18cb738d_4_k_cu_c832b7b9_199154cute1_E,(_ZN40_INTERNAL_18cb738d_4_k_cu_c832b7b9_199154cuda3std3__45__cpo6cbeginE - _ZN40_INTERNAL_18cb738d_4_k_cu_c832b7b9_199154cute1_E)
_ZN40_INTERNAL_18cb738d_4_k_cu_c832b7b9_199154cute1_E:
	.zero		1
	.type		_ZN40_INTERNAL_18cb738d_4_k_cu_c832b7b9_199154cuda3std3__45__cpo6cbeginE,@object
	.size		_ZN40_INTERNAL_18cb738d_4_k_cu_c832b7b9_199154cuda3std3__45__cpo6cbeginE,(_ZN40_INTERNAL_18cb738d_4_k_cu_c832b7b9_199154cuda3std3__48in_placeE - _ZN40_INTERNAL_18cb738d_4_k_cu_c832b7b9_199154cuda3std3__45__cpo6cbeginE)
_ZN40_INTERNAL_18cb738d_4_k_cu_c832b7b9_199154cuda3std3__45__cpo6cbeginE:
	.zero		1
	.type		_ZN40_INTERNAL_18cb738d_4_k_cu_c832b7b9_199154cuda3std3__48in_placeE,@object
	.size		_ZN40_INTERNAL_18cb738d_4_k_cu_c832b7b9_199154cuda3std3__48in_placeE,(_ZN40_INTERNAL_18cb738d_4_k_cu_c832b7b9_199154cuda3std6ranges3__45__cpo9iter_moveE - _ZN40_INTERNAL_18cb738d_4_k_cu_c832b7b9_199154cuda3std3__48in_placeE)
_ZN40_INTERNAL_18cb738d_4_k_cu_c832b7b9_199154cuda3std3__48in_placeE:
	.zero		1
	.type		_ZN40_INTERNAL_18cb738d_4_k_cu_c832b7b9_199154cuda3std6ranges3__45__cpo9iter_moveE,@object
	.size		_ZN40_INTERNAL_18cb738d_4_k_cu_c832b7b9_199154cuda3std6ranges3__45__cpo9iter_moveE,(_ZN40_INTERNAL_18cb738d_4_k_cu_c832b7b9_199154cuda3std3__45__cpo5beginE - _ZN40_INTERNAL_18cb738d_4_k_cu_c832b7b9_199154cuda3std6ranges3__45__cpo9iter_moveE)
_ZN40_INTERNAL_18cb738d_4_k_cu_c832b7b9_199154cuda3std6ranges3__45__cpo9iter_moveE:
	.zero		1
	.type		_ZN40_INTERNAL_18cb738d_4_k_cu_c832b7b9_199154cuda3std3__45__cpo5beginE,@object
	.size		_ZN40_INTERNAL_18cb738d_4_k_cu_c832b7b9_199154cuda3std3__45__cpo5beginE,(_ZN40_INTERNAL_18cb738d_4_k_cu_c832b7b9_199154cuda3std3__442_GLOBAL__N__18cb738d_4_k_cu_c832b7b9_199156ignoreE - _ZN40_INTERNAL_18cb738d_4_k_cu_c832b7b9_199154cuda3std3__45__cpo5beginE)
_ZN40_INTERNAL_18cb738d_4_k_cu_c832b7b9_199154cuda3std3__45__cpo5beginE:
	.zero		1
	.type		_ZN40_INTERNAL_18cb738d_4_k_cu_c832b7b9_199154cuda3std3__442_GLOBAL__N__18cb738d_4_k_cu_c832b7b9_199156ignoreE,@object
	.size		_ZN40_INTERNAL_18cb738d_4_k_cu_c832b7b9_199154cuda3std3__442_GLOBAL__N__18cb738d_4_k_cu_c832b7b9_199156ignoreE,(_ZN40_INTERNAL_18cb738d_4_k_cu_c832b7b9_199154cute7productE - _ZN40_INTERNAL_18cb738d_4_k_cu_c832b7b9_199154cuda3std3__442_GLOBAL__N__18cb738d_4_k_cu_c832b7b9_199156ignoreE)
_ZN40_INTERNAL_18cb738d_4_k_cu_c832b7b9_199154cuda3std3__442_GLOBAL__N__18cb738d_4_k_cu_c832b7b9_199156ignoreE:
	.zero		1
	.type		_ZN40_INTERNAL_18cb738d_4_k_cu_c832b7b9_199154cute7productE,@object
	.size		_ZN40_INTERNAL_18cb738d_4_k_cu_c832b7b9_199154cute7productE,(_ZN40_INTERNAL_18cb738d_4_k_cu_c832b7b9_199154cuda3std3__45__cpo3endE - _ZN40_INTERNAL_18cb738d_4_k_cu_c832b7b9_199154cute7productE)
_ZN40_INTERNAL_18cb738d_4_k_cu_c832b7b9_199154cute7productE:
	.zero		1
	.type		_ZN40_INTERNAL_18cb738d_4_k_cu_c832b7b9_199154cuda3std3__45__cpo3endE,@object
	.size		_ZN40_INTERNAL_18cb738d_4_k_cu_c832b7b9_199154cuda3std3__45__cpo3endE,(_ZN40_INTERNAL_18cb738d_4_k_cu_c832b7b9_199154cuda3std3__419piecewise_constructE - _ZN40_INTERNAL_18cb738d_4_k_cu_c832b7b9_199154cuda3std3__45__cpo3endE)
_ZN40_INTERNAL_18cb738d_4_k_cu_c832b7b9_199154cuda3std3__45__cpo3endE:
	.zero		1
	.type		_ZN40_INTERNAL_18cb738d_4_k_cu_c832b7b9_199154cuda3std3__419piecewise_constructE,@object
	.size		_ZN40_INTERNAL_18cb738d_4_k_cu_c832b7b9_199154cuda3std3__419piecewise_constructE,(_ZN40_INTERNAL_18cb738d_4_k_cu_c832b7b9_199154cuda3std3__45__cpo4cendE - _ZN40_INTERNAL_18cb738d_4_k_cu_c832b7b9_199154cuda3std3__419piecewise_constructE)
_ZN40_INTERNAL_18cb738d_4_k_cu_c832b7b9_199154cuda3std3__419piecewise_constructE:
	.zero		1
	.type		_ZN40_INTERNAL_18cb738d_4_k_cu_c832b7b9_199154cuda3std3__45__cpo4cendE,@object
	.size		_ZN40_INTERNAL_18cb738d_4_k_cu_c832b7b9_199154cuda3std3__45__cpo4cendE,(_ZN40_INTERNAL_18cb738d_4_k_cu_c832b7b9_199154cuda3std6ranges3__45__cpo4swapE - _ZN40_INTERNAL_18cb738d_4_k_cu_c832b7b9_199154cuda3std3__45__cpo4cendE)
_ZN40_INTERNAL_18cb738d_4_k_cu_c832b7b9_199154cuda3std3__45__cpo4cendE:
	.zero		1
	.type		_ZN40_INTERNAL_18cb738d_4_k_cu_c832b7b9_199154cuda3std6ranges3__45__cpo4swapE,@object
	.size		_ZN40_INTERNAL_18cb738d_4_k_cu_c832b7b9_199154cuda3std6ranges3__45__cpo4swapE,(.L_8 - _ZN40_INTERNAL_18cb738d_4_k_cu_c832b7b9_199154cuda3std6ranges3__45__cpo4swapE)
_ZN40_INTERNAL_18cb738d_4_k_cu_c832b7b9_199154cuda3std6ranges3__45__cpo4swapE:
	.zero		1
.L_8:


//--------------------- .nv.constant0._ZN7cutlass13device_kernelINS_4gemm6kernel13GemmUniversalIN4cute5tupleIJiiiiEEENS1_10collective13CollectiveMmaINS1_34MainloopSm90TmaGmmaWarpSpecializedILi6ENS5_IJNS4_1CILi1EEESB_SB_EEENS1_35KernelTmaWarpSpecializedCooperativeEEENS5_IJNSA_ILi256EEENSA_ILi128EEESG_EEENS_10bfloat16_tENS5_IJlSB_lEEESI_SJ_NS4_8TiledMMAINS4_8MMA_AtomIJNS4_4SM904GMMA28MMA_64x128x16_F32BF16BF16_SSILNSN_5MajorE0ELSP_0ELNSN_7ScaleInE1ELSQ_1EEEEEENS4_6LayoutINS5_IJNSA_ILi2EEESB_SB_EEENS5_IJSB_NSA_ILi0EEESW_EEEEENS5_IJNS4_10UnderscoreESZ_SZ_EEEEENS4_13SM90_TMA_LOADENS4_14ComposedLayoutINS4_7SwizzleILi3ELi4ELi3EEENS4_18smem_ptr_flag_bitsILi16EEENST_INS5_IJNSA_ILi8EEENSA_ILi64EEEEEENS5_IJS19_SB_EEEEEEEvNS4_8identityES12_S1D_vS1E_EENS_8epilogue10collective6detail29Sm90TmaWarpSpecializedAdapterINS1H_15DefaultEpilogueISI_SJ_SJ_NS1G_6thread17LinearCombinationISI_Li1EffLNS1L_9ScaleType4KindE0ELNS_15FloatRoundStyleE2ESI_EENS1_15EpilogueDefaultEEEEEvvEEEEvNT_6ParamsE --------------------------
	.section	.nv.constant0._ZN7cutlass13device_kernelINS_4gemm6kernel13GemmUniversalIN4cute5tupleIJiiiiEEENS1_10collective13CollectiveMmaINS1_34MainloopSm90TmaGmmaWarpSpecializedILi6ENS5_IJNS4_1CILi1EEESB_SB_EEENS1_35KernelTmaWarpSpecializedCooperativeEEENS5_IJNSA_ILi256EEENSA_ILi128EEESG_EEENS_10bfloat16_tENS5_IJlSB_lEEESI_SJ_NS4_8TiledMMAINS4_8MMA_AtomIJNS4_4SM904GMMA28MMA_64x128x16_F32BF16BF16_SSILNSN_5MajorE0ELSP_0ELNSN_7ScaleInE1ELSQ_1EEEEEENS4_6LayoutINS5_IJNSA_ILi2EEESB_SB_EEENS5_IJSB_NSA_ILi0EEESW_EEEEENS5_IJNS4_10UnderscoreESZ_SZ_EEEEENS4_13SM90_TMA_LOADENS4_14ComposedLayoutINS4_7SwizzleILi3ELi4ELi3EEENS4_18smem_ptr_flag_bitsILi16EEENST_INS5_IJNSA_ILi8EEENSA_ILi64EEEEEENS5_IJS19_SB_EEEEEEEvNS4_8identityES12_S1D_vS1E_EENS_8epilogue10collective6detail29Sm90TmaWarpSpecializedAdapterINS1H_15DefaultEpilogueISI_SJ_SJ_NS1G_6thread17LinearCombinationISI_Li1EffLNS1L_9ScaleType4KindE0ELNS_15FloatRoundStyleE2ESI_EENS1_15EpilogueDefaultEEEEEvvEEEEvNT_6ParamsE,"a",@progbits
	.sectionflags	@""
	.align	4
.nv.constant0._ZN7cutlass13device_kernelINS_4gemm6kernel13GemmUniversalIN4cute5tupleIJiiiiEEENS1_10collective13CollectiveMmaINS1_34MainloopSm90TmaGmmaWarpSpecializedILi6ENS5_IJNS4_1CILi1EEESB_SB_EEENS1_35KernelTmaWarpSpecializedCooperativeEEENS5_IJNSA_ILi256EEENSA_ILi128EEESG_EEENS_10bfloat16_tENS5_IJlSB_lEEESI_SJ_NS4_8TiledMMAINS4_8MMA_AtomIJNS4_4SM904GMMA28MMA_64x128x16_F32BF16BF16_SSILNSN_5MajorE0ELSP_0ELNSN_7ScaleInE1ELSQ_1EEEEEENS4_6LayoutINS5_IJNSA_ILi2EEESB_SB_EEENS5_IJSB_NSA_ILi0EEESW_EEEEENS5_IJNS4_10UnderscoreESZ_SZ_EEEEENS4_13SM90_TMA_LOADENS4_14ComposedLayoutINS4_7SwizzleILi3ELi4ELi3EEENS4_18smem_ptr_flag_bitsILi16EEENST_INS5_IJNSA_ILi8EEENSA_ILi64EEEEEENS5_IJS19_SB_EEEEEEEvNS4_8identityES12_S1D_vS1E_EENS_8epilogue10collective6detail29Sm90TmaWarpSpecializedAdapterINS1H_15DefaultEpilogueISI_SJ_SJ_NS1G_6thread17LinearCombinationISI_Li1EffLNS1L_9ScaleType4KindE0ELNS_15FloatRoundStyleE2ESI_EENS1_15EpilogueDefaultEEEEEvvEEEEvNT_6ParamsE:
	.zero		1664


//--------------------- SYMBOLS --------------------------

	.type		.nv.reservedSmem.offset0,@object
	.size		.nv.reservedSmem.offset0,0x4
	.type		__assertfail,@function
